	.target	sm_90a

	.elftype	@"ET_EXEC"


//--------------------- .note.nv.tkinfo           --------------------------
	.section	.note.nv.tkinfo,"",@"SHT_NOTE"
	.sectionflags	@"SHF_NOTE_NV_TKINFO"
	.tkinfo
        /*0018*/ 	.word	0x00000002
        /*0030*/ 	.string	""
        /*0030*/ 	.string	"ptxas"
        /*0030*/ 	.string	"Cuda compilation tools, release 13.0, V13.0.88"
        /*0030*/ 	.string	"Build cuda_13.0.r13.0/compiler.36424714_0"
        /*0030*/ 	.string	"-arch sm_90a -m 64 "



//--------------------- .note.nv.cuinfo           --------------------------
	.section	.note.nv.cuinfo,"",@"SHT_NOTE"
	.sectionflags	@"SHF_NOTE_NV_CUINFO"
        /*0018*/ 	.short	0x0002
        /*001a*/ 	.short	0x005a
        /*001c*/ 	.short	0x0082
	.zero		2


//--------------------- .nv.info                  --------------------------
	.section	.nv.info,"",@"SHT_CUDA_INFO"
	.align	4


	//----- nvinfo : EIATTR_REGCOUNT
	.align		4
        /*0000*/ 	.byte	0x04, 0x2f
        /*0002*/ 	.short	(.L_12 - .L_11)
	.align		4
.L_11:
        /*0004*/ 	.word	index@(_ZN7cutlass13device_kernelIN5flash19enable_sm80_to_sm89INS1_16FlashAttnFwdSm80INS1_25CollectiveMainloopFwdSm80ILi8ELi1ELb0EN4cute5tupleIJNS5_1CILi128EEENS7_ILi48EEENS7_ILi256EEEEEELi256ENS_6half_tEfNS_4arch4Sm80ELb1ELb0ELb0ELb1ELb1ELb1ELb1ELb1EEENS1_21CollectiveEpilogueFwdINS6_IJS8_SA_S9_EEENS6_IJNS7_ILi1EEESI_SI_EEESC_SE_Li256ELb1ELb1ELb1ELb0EEENS1_36VarlenDynamicPersistentTileSchedulerILi128ELi48ELi256ELi256ELb1ELb1ELb0ELb1ELb1ELb1EEEEEEEEEvNT_6ParamsE)
        /*0008*/ 	.word	0x00000004


	//----- nvinfo : EIATTR_FRAME_SIZE
	.align		4
.L_12:
        /*000c*/ 	.byte	0x04, 0x11
        /*000e*/ 	.short	(.L_14 - .L_13)
	.align		4
.L_13:
        /*0010*/ 	.word	index@(_ZN7cutlass13device_kernelIN5flash19enable_sm80_to_sm89INS1_16FlashAttnFwdSm80INS1_25CollectiveMainloopFwdSm80ILi8ELi1ELb0EN4cute5tupleIJNS5_1CILi128EEENS7_ILi48EEENS7_ILi256EEEEEELi256ENS_6half_tEfNS_4arch4Sm80ELb1ELb0ELb0ELb1ELb1ELb1ELb1ELb1EEENS1_21CollectiveEpilogueFwdINS6_IJS8_SA_S9_EEENS6_IJNS7_ILi1EEESI_SI_EEESC_SE_Li256ELb1ELb1ELb1ELb0EEENS1_36VarlenDynamicPersistentTileSchedulerILi128ELi48ELi256ELi256ELb1ELb1ELb0ELb1ELb1ELb1EEEEEEEEEvNT_6ParamsE)
        /*0014*/ 	.word	0x00000000


	//----- nvinfo : EIATTR_REGCOUNT
	.align		4
.L_14:
        /*0018*/ 	.byte	0x04, 0x2f
        /*001a*/ 	.short	(.L_16 - .L_15)
	.align		4
.L_15:
        /*001c*/ 	.word	index@(_ZN7cutlass13device_kernelIN5flash19enable_sm80_to_sm89INS1_16FlashAttnFwdSm80INS1_25CollectiveMainloopFwdSm80ILi8ELi1ELb0EN4cute5tupleIJNS5_1CILi128EEENS7_ILi64EEENS7_ILi256EEEEEELi256ENS_6half_tEfNS_4arch4Sm80ELb1ELb0ELb0ELb1ELb1ELb0ELb1ELb1EEENS1_21CollectiveEpilogueFwdINS6_IJS8_SA_S9_EEENS6_IJNS7_ILi1EEESI_SI_EEESC_SE_Li256ELb1ELb1ELb1ELb0EEENS1_36VarlenDynamicPersistentTileSchedulerILi128ELi64ELi256ELi256ELb1ELb1ELb0ELb1ELb1ELb1EEEEEEEEEvNT_6ParamsE)
        /*0020*/ 	.word	0x00000004


	//----- nvinfo : EIATTR_FRAME_SIZE
	.align		4
.L_16:
        /*0024*/ 	.byte	0x04, 0x11
        /*0026*/ 	.short	(.L_18 - .L_17)
	.align		4
.L_17:
        /*0028*/ 	.word	index@(_ZN7cutlass13device_kernelIN5flash19enable_sm80_to_sm89INS1_16FlashAttnFwdSm80INS1_25CollectiveMainloopFwdSm80ILi8ELi1ELb0EN4cute5tupleIJNS5_1CILi128EEENS7_ILi64EEENS7_ILi256EEEEEELi256ENS_6half_tEfNS_4arch4Sm80ELb1ELb0ELb0ELb1ELb1ELb0ELb1ELb1EEENS1_21CollectiveEpilogueFwdINS6_IJS8_SA_S9_EEENS6_IJNS7_ILi1EEESI_SI_EEESC_SE_Li256ELb1ELb1ELb1ELb0EEENS1_36VarlenDynamicPersistentTileSchedulerILi128ELi64ELi256ELi256ELb1ELb1ELb0ELb1ELb1ELb1EEEEEEEEEvNT_6ParamsE)
        /*002c*/ 	.word	0x00000000


	//----- nvinfo : EIATTR_REGCOUNT
	.align		4
.L_18:
        /*0030*/ 	.byte	0x04, 0x2f
        /*0032*/ 	.short	(.L_20 - .L_19)
	.align		4
.L_19:
        /*0034*/ 	.word	index@(_ZN7cutlass13device_kernelIN5flash19enable_sm80_to_sm89INS1_16FlashAttnFwdSm80INS1_25CollectiveMainloopFwdSm80ILi8ELi1ELb0EN4cute5tupleIJNS5_1CILi128EEENS7_ILi96EEENS7_ILi256EEEEEELi256ENS_6half_tEfNS_4arch4Sm80ELb1ELb0ELb0ELb0ELb1ELb0ELb1ELb1EEENS1_21CollectiveEpilogueFwdINS6_IJS8_SA_S9_EEENS6_IJNS7_ILi1EEESI_SI_EEESC_SE_Li256ELb0ELb1ELb1ELb0EEENS1_30DynamicPersistentTileSchedulerILi256ELi256ELb1ELb1ELb0EEEEEEEEEvNT_6ParamsE)
        /*0038*/ 	.word	0x00000004


	//----- nvinfo : EIATTR_FRAME_SIZE
	.align		4
.L_20:
        /*003c*/ 	.byte	0x04, 0x11
        /*003e*/ 	.short	(.L_22 - .L_21)
	.align		4
.L_21:
        /*0040*/ 	.word	index@(_ZN7cutlass13device_kernelIN5flash19enable_sm80_to_sm89INS1_16FlashAttnFwdSm80INS1_25CollectiveMainloopFwdSm80ILi8ELi1ELb0EN4cute5tupleIJNS5_1CILi128EEENS7_ILi96EEENS7_ILi256EEEEEELi256ENS_6half_tEfNS_4arch4Sm80ELb1ELb0ELb0ELb0ELb1ELb0ELb1ELb1EEENS1_21CollectiveEpilogueFwdINS6_IJS8_SA_S9_EEENS6_IJNS7_ILi1EEESI_SI_EEESC_SE_Li256ELb0ELb1ELb1ELb0EEENS1_30DynamicPersistentTileSchedulerILi256ELi256ELb1ELb1ELb0EEEEEEEEEvNT_6ParamsE)
        /*0044*/ 	.word	0x00000000


	//----- nvinfo : EIATTR_REGCOUNT
	.align		4
.L_22:
        /*0048*/ 	.byte	0x04, 0x2f
        /*004a*/ 	.short	(.L_24 - .L_23)
	.align		4
.L_23:
        /*004c*/ 	.word	index@(_ZN7cutlass13device_kernelIN5flash19enable_sm80_to_sm89INS1_16FlashAttnFwdSm80INS1_25CollectiveMainloopFwdSm80ILi8ELi1ELb0EN4cute5tupleIJNS5_1CILi128EEENS7_ILi48EEENS7_ILi256EEEEEELi256ENS_6half_tEfNS_4arch4Sm80ELb0ELb1ELb0ELb1ELb1ELb1ELb1ELb1EEENS1_21CollectiveEpilogueFwdINS6_IJS8_SA_S9_EEENS6_IJNS7_ILi1EEESI_SI_EEESC_SE_Li256ELb1ELb1ELb1ELb0EEENS1_36VarlenDynamicPersistentTileSchedulerILi128ELi48ELi256ELi256ELb1ELb1ELb0ELb1ELb0ELb1EEEEEEEEEvNT_6ParamsE)
        /*0050*/ 	.word	0x00000004


	//----- nvinfo : EIATTR_FRAME_SIZE
	.align		4
.L_24:
        /*0054*/ 	.byte	0x04, 0x11
        /*0056*/ 	.short	(.L_26 - .L_25)
	.align		4
.L_25:
        /*0058*/ 	.word	index@(_ZN7cutlass13device_kernelIN5flash19enable_sm80_to_sm89INS1_16FlashAttnFwdSm80INS1_25CollectiveMainloopFwdSm80ILi8ELi1ELb0EN4cute5tupleIJNS5_1CILi128EEENS7_ILi48EEENS7_ILi256EEEEEELi256ENS_6half_tEfNS_4arch4Sm80ELb0ELb1ELb0ELb1ELb1ELb1ELb1ELb1EEENS1_21CollectiveEpilogueFwdINS6_IJS8_SA_S9_EEENS6_IJNS7_ILi1EEESI_SI_EEESC_SE_Li256ELb1ELb1ELb1ELb0EEENS1_36VarlenDynamicPersistentTileSchedulerILi128ELi48ELi256ELi256ELb1ELb1ELb0ELb1ELb0ELb1EEEEEEEEEvNT_6ParamsE)
        /*005c*/ 	.word	0x00000000


	//----- nvinfo : EIATTR_REGCOUNT
	.align		4
.L_26:
        /*0060*/ 	.byte	0x04, 0x2f
        /*0062*/ 	.short	(.L_28 - .L_27)
	.align		4
.L_27:
        /*0064*/ 	.word	index@(_ZN7cutlass13device_kernelIN5flash19enable_sm80_to_sm89INS1_16FlashAttnFwdSm80INS1_25CollectiveMainloopFwdSm80ILi8ELi1ELb0EN4cute5tupleIJNS5_1CILi128EEENS7_ILi64EEENS7_ILi256EEEEEELi256ENS_6half_tEfNS_4arch4Sm80ELb0ELb1ELb0ELb1ELb1ELb0ELb1ELb1EEENS1_21CollectiveEpilogueFwdINS6_IJS8_SA_S9_EEENS6_IJNS7_ILi1EEESI_SI_EEESC_SE_Li256ELb1ELb1ELb1ELb0EEENS1_36VarlenDynamicPersistentTileSchedulerILi128ELi64ELi256ELi256ELb1ELb1ELb0ELb1ELb0ELb1EEEEEEEEEvNT_6ParamsE)
        /*0068*/ 	.word	0x00000004


	//----- nvinfo : EIATTR_FRAME_SIZE
	.align		4
.L_28:
        /*006c*/ 	.byte	0x04, 0x11
        /*006e*/ 	.short	(.L_30 - .L_29)
	.align		4
.L_29:
        /*0070*/ 	.word	index@(_ZN7cutlass13device_kernelIN5flash19enable_sm80_to_sm89INS1_16FlashAttnFwdSm80INS1_25CollectiveMainloopFwdSm80ILi8ELi1ELb0EN4cute5tupleIJNS5_1CILi128EEENS7_ILi64EEENS7_ILi256EEEEEELi256ENS_6half_tEfNS_4arch4Sm80ELb0ELb1ELb0ELb1ELb1ELb0ELb1ELb1EEENS1_21CollectiveEpilogueFwdINS6_IJS8_SA_S9_EEENS6_IJNS7_ILi1EEESI_SI_EEESC_SE_Li256ELb1ELb1ELb1ELb0EEENS1_36VarlenDynamicPersistentTileSchedulerILi128ELi64ELi256ELi256ELb1ELb1ELb0ELb1ELb0ELb1EEEEEEEEEvNT_6ParamsE)
        /*0074*/ 	.word	0x00000000


	//----- nvinfo : EIATTR_REGCOUNT
	.align		4
.L_30:
        /*0078*/ 	.byte	0x04, 0x2f
        /*007a*/ 	.short	(.L_32 - .L_31)
	.align		4
.L_31:
        /*007c*/ 	.word	index@(_ZN7cutlass13device_kernelIN5flash19enable_sm80_to_sm89INS1_16FlashAttnFwdSm80INS1_25CollectiveMainloopFwdSm80ILi8ELi1ELb0EN4cute5tupleIJNS5_1CILi128EEENS7_ILi64EEENS7_ILi256EEEEEELi256ENS_6half_tEfNS_4arch4Sm80ELb0ELb1ELb0ELb0ELb1ELb0ELb1ELb1EEENS1_21CollectiveEpilogueFwdINS6_IJS8_SA_S9_EEENS6_IJNS7_ILi1EEESI_SI_EEESC_SE_Li256ELb0ELb1ELb1ELb0EEENS1_19SingleTileSchedulerILb0ELb1ELb1ELi128EEEEEEEEEvNT_6ParamsE)
        /*0080*/ 	.word	0x00000004


	//----- nvinfo : EIATTR_FRAME_SIZE
	.align		4
.L_32:
        /*0084*/ 	.byte	0x04, 0x11
        /*0086*/ 	.short	(.L_34 - .L_33)
	.align		4
.L_33:
        /*0088*/ 	.word	index@(_ZN7cutlass13device_kernelIN5flash19enable_sm80_to_sm89INS1_16FlashAttnFwdSm80INS1_25CollectiveMainloopFwdSm80ILi8ELi1ELb0EN4cute5tupleIJNS5_1CILi128EEENS7_ILi64EEENS7_ILi256EEEEEELi256ENS_6half_tEfNS_4arch4Sm80ELb0ELb1ELb0ELb0ELb1ELb0ELb1ELb1EEENS1_21CollectiveEpilogueFwdINS6_IJS8_SA_S9_EEENS6_IJNS7_ILi1EEESI_SI_EEESC_SE_Li256ELb0ELb1ELb1ELb0EEENS1_19SingleTileSchedulerILb0ELb1ELb1ELi128EEEEEEEEEvNT_6ParamsE)
        /*008c*/ 	.word	0x00000000


	//----- nvinfo : EIATTR_REGCOUNT
	.align		4
.L_34:
        /*0090*/ 	.byte	0x04, 0x2f
        /*0092*/ 	.short	(.L_36 - .L_35)
	.align		4
.L_35:
        /*0094*/ 	.word	index@(_ZN7cutlass13device_kernelIN5flash19enable_sm80_to_sm89INS1_16FlashAttnFwdSm80INS1_25CollectiveMainloopFwdSm80ILi8ELi1ELb0EN4cute5tupleIJNS5_1CILi128EEENS7_ILi48EEENS7_ILi256EEEEEELi256ENS_6half_tEfNS_4arch4Sm80ELb0ELb0ELb0ELb1ELb1ELb1ELb1ELb1EEENS1_21CollectiveEpilogueFwdINS6_IJS8_SA_S9_EEENS6_IJNS7_ILi1EEESI_SI_EEESC_SE_Li256ELb1ELb1ELb1ELb0EEENS1_36VarlenDynamicPersistentTileSchedulerILi128ELi48ELi256ELi256ELb1ELb1ELb0ELb0ELb1ELb1EEEEEEEEEvNT_6ParamsE)
        /*0098*/ 	.word	0x00000004


	//----- nvinfo : EIATTR_FRAME_SIZE
	.align		4
.L_36:
        /*009c*/ 	.byte	0x04, 0x11
        /*009e*/ 	.short	(.L_38 - .L_37)
	.align		4
.L_37:
        /*00a0*/ 	.word	index@(_ZN7cutlass13device_kernelIN5flash19enable_sm80_to_sm89INS1_16FlashAttnFwdSm80INS1_25CollectiveMainloopFwdSm80ILi8ELi1ELb0EN4cute5tupleIJNS5_1CILi128EEENS7_ILi48EEENS7_ILi256EEEEEELi256ENS_6half_tEfNS_4arch4Sm80ELb0ELb0ELb0ELb1ELb1ELb1ELb1ELb1EEENS1_21CollectiveEpilogueFwdINS6_IJS8_SA_S9_EEENS6_IJNS7_ILi1EEESI_SI_EEESC_SE_Li256ELb1ELb1ELb1ELb0EEENS1_36VarlenDynamicPersistentTileSchedulerILi128ELi48ELi256ELi256ELb1ELb1ELb0ELb0ELb1ELb1EEEEEEEEEvNT_6ParamsE)
        /*00a4*/ 	.word	0x00000000


	//----- nvinfo : EIATTR_REGCOUNT
	.align		4
.L_38:
        /*00a8*/ 	.byte	0x04, 0x2f
        /*00aa*/ 	.short	(.L_40 - .L_39)
	.align		4
.L_39:
        /*00ac*/ 	.word	index@(_ZN7cutlass13device_kernelIN5flash19enable_sm80_to_sm89INS1_16FlashAttnFwdSm80INS1_25CollectiveMainloopFwdSm80ILi8ELi1ELb0EN4cute5tupleIJNS5_1CILi128EEENS7_ILi64EEENS7_ILi256EEEEEELi256ENS_6half_tEfNS_4arch4Sm80ELb0ELb0ELb0ELb1ELb1ELb0ELb1ELb1EEENS1_21CollectiveEpilogueFwdINS6_IJS8_SA_S9_EEENS6_IJNS7_ILi1EEESI_SI_EEESC_SE_Li256ELb1ELb1ELb1ELb0EEENS1_36VarlenDynamicPersistentTileSchedulerILi128ELi64ELi256ELi256ELb1ELb1ELb0ELb0ELb1ELb1EEEEEEEEEvNT_6ParamsE)
        /*00b0*/ 	.word	0x00000004


	//----- nvinfo : EIATTR_FRAME_SIZE
	.align		4
.L_40:
        /*00b4*/ 	.byte	0x04, 0x11
        /*00b6*/ 	.short	(.L_42 - .L_41)
	.align		4
.L_41:
        /*00b8*/ 	.word	index@(_ZN7cutlass13device_kernelIN5flash19enable_sm80_to_sm89INS1_16FlashAttnFwdSm80INS1_25CollectiveMainloopFwdSm80ILi8ELi1ELb0EN4cute5tupleIJNS5_1CILi128EEENS7_ILi64EEENS7_ILi256EEEEEELi256ENS_6half_tEfNS_4arch4Sm80ELb0ELb0ELb0ELb1ELb1ELb0ELb1ELb1EEENS1_21CollectiveEpilogueFwdINS6_IJS8_SA_S9_EEENS6_IJNS7_ILi1EEESI_SI_EEESC_SE_Li256ELb1ELb1ELb1ELb0EEENS1_36VarlenDynamicPersistentTileSchedulerILi128ELi64ELi256ELi256ELb1ELb1ELb0ELb0ELb1ELb1EEEEEEEEEvNT_6ParamsE)
        /*00bc*/ 	.word	0x00000000


	//----- nvinfo : EIATTR_REGCOUNT
	.align		4
.L_42:
        /*00c0*/ 	.byte	0x04, 0x2f
        /*00c2*/ 	.short	(.L_44 - .L_43)
	.align		4
.L_43:
        /*00c4*/ 	.word	index@(_ZN7cutlass13device_kernelIN5flash19enable_sm80_to_sm89INS1_16FlashAttnFwdSm80INS1_25CollectiveMainloopFwdSm80ILi8ELi1ELb0EN4cute5tupleIJNS5_1CILi128EEENS7_ILi96EEENS7_ILi256EEEEEELi256ENS_6half_tEfNS_4arch4Sm80ELb0ELb0ELb0ELb0ELb1ELb0ELb1ELb1EEENS1_21CollectiveEpilogueFwdINS6_IJS8_SA_S9_EEENS6_IJNS7_ILi1EEESI_SI_EEESC_SE_Li256ELb0ELb1ELb1ELb0EEENS1_19SingleTileSchedulerILb0ELb1ELb1ELi128EEEEEEEEEvNT_6ParamsE)
        /*00c8*/ 	.word	0x00000004


	//----- nvinfo : EIATTR_FRAME_SIZE
	.align		4
.L_44:
        /*00cc*/ 	.byte	0x04, 0x11
        /*00ce*/ 	.short	(.L_46 - .L_45)
	.align		4
.L_45:
        /*00d0*/ 	.word	index@(_ZN7cutlass13device_kernelIN5flash19enable_sm80_to_sm89INS1_16FlashAttnFwdSm80INS1_25CollectiveMainloopFwdSm80ILi8ELi1ELb0EN4cute5tupleIJNS5_1CILi128EEENS7_ILi96EEENS7_ILi256EEEEEELi256ENS_6half_tEfNS_4arch4Sm80ELb0ELb0ELb0ELb0ELb1ELb0ELb1ELb1EEENS1_21CollectiveEpilogueFwdINS6_IJS8_SA_S9_EEENS6_IJNS7_ILi1EEESI_SI_EEESC_SE_Li256ELb0ELb1ELb1ELb0EEENS1_19SingleTileSchedulerILb0ELb1ELb1ELi128EEEEEEEEEvNT_6ParamsE)
        /*00d4*/ 	.word	0x00000000


	//----- nvinfo : EIATTR_REGCOUNT
	.align		4
.L_46:
        /*00d8*/ 	.byte	0x04, 0x2f
        /*00da*/ 	.short	(.L_48 - .L_47)
	.align		4
.L_47:
        /*00dc*/ 	.word	index@(_ZN7cutlass13device_kernelIN5flash19enable_sm80_to_sm89INS1_16FlashAttnFwdSm80INS1_25CollectiveMainloopFwdSm80ILi8ELi1ELb0EN4cute5tupleIJNS5_1CILi128EEENS7_ILi32EEENS7_ILi256EEEEEELi256ENS_6half_tEfNS_4arch4Sm80ELb1ELb0ELb0ELb1ELb1ELb1ELb1ELb1EEENS1_21CollectiveEpilogueFwdINS6_IJS8_SA_S9_EEENS6_IJNS7_ILi1EEESI_SI_EEESC_SE_Li256ELb1ELb1ELb1ELb0EEENS1_36VarlenDynamicPersistentTileSchedulerILi128ELi32ELi256ELi256ELb1ELb1ELb0ELb1ELb1ELb1EEEEEEEEEvNT_6ParamsE)
        /*00e0*/ 	.word	0x00000004


	//----- nvinfo : EIATTR_FRAME_SIZE
	.align		4
.L_48:
        /*00e4*/ 	.byte	0x04, 0x11
        /*00e6*/ 	.short	(.L_50 - .L_49)
	.align		4
.L_49:
        /*00e8*/ 	.word	index@(_ZN7cutlass13device_kernelIN5flash19enable_sm80_to_sm89INS1_16FlashAttnFwdSm80INS1_25CollectiveMainloopFwdSm80ILi8ELi1ELb0EN4cute5tupleIJNS5_1CILi128EEENS7_ILi32EEENS7_ILi256EEEEEELi256ENS_6half_tEfNS_4arch4Sm80ELb1ELb0ELb0ELb1ELb1ELb1ELb1ELb1EEENS1_21CollectiveEpilogueFwdINS6_IJS8_SA_S9_EEENS6_IJNS7_ILi1EEESI_SI_EEESC_SE_Li256ELb1ELb1ELb1ELb0EEENS1_36VarlenDynamicPersistentTileSchedulerILi128ELi32ELi256ELi256ELb1ELb1ELb0ELb1ELb1ELb1EEEEEEEEEvNT_6ParamsE)
        /*00ec*/ 	.word	0x00000000


	//----- nvinfo : EIATTR_REGCOUNT
	.align		4
.L_50:
        /*00f0*/ 	.byte	0x04, 0x2f
        /*00f2*/ 	.short	(.L_52 - .L_51)
	.align		4
.L_51:
        /*00f4*/ 	.word	index@(_ZN7cutlass13device_kernelIN5flash19enable_sm80_to_sm89INS1_16FlashAttnFwdSm80INS1_25CollectiveMainloopFwdSm80ILi8ELi1ELb1EN4cute5tupleIJNS5_1CILi128EEENS7_ILi48EEENS7_ILi256EEEEEELi256ENS_6half_tEfNS_4arch4Sm80ELb1ELb0ELb0ELb1ELb1ELb0ELb1ELb1EEENS1_21CollectiveEpilogueFwdINS6_IJS8_SA_S9_EEENS6_IJNS7_ILi1EEESI_SI_EEESC_SE_Li256ELb1ELb1ELb1ELb0EEENS1_36VarlenDynamicPersistentTileSchedulerILi128ELi48ELi256ELi256ELb1ELb1ELb0ELb1ELb1ELb1EEEEEEEEEvNT_6ParamsE)
        /*00f8*/ 	.word	0x00000004


	//----- nvinfo : EIATTR_FRAME_SIZE
	.align		4
.L_52:
        /*00fc*/ 	.byte	0x04, 0x11
        /*00fe*/ 	.short	(.L_54 - .L_53)
	.align		4
.L_53:
        /*0100*/ 	.word	index@(_ZN7cutlass13device_kernelIN5flash19enable_sm80_to_sm89INS1_16FlashAttnFwdSm80INS1_25CollectiveMainloopFwdSm80ILi8ELi1ELb1EN4cute5tupleIJNS5_1CILi128EEENS7_ILi48EEENS7_ILi256EEEEEELi256ENS_6half_tEfNS_4arch4Sm80ELb1ELb0ELb0ELb1ELb1ELb0ELb1ELb1EEENS1_21CollectiveEpilogueFwdINS6_IJS8_SA_S9_EEENS6_IJNS7_ILi1EEESI_SI_EEESC_SE_Li256ELb1ELb1ELb1ELb0EEENS1_36VarlenDynamicPersistentTileSchedulerILi128ELi48ELi256ELi256ELb1ELb1ELb0ELb1ELb1ELb1EEEEEEEEEvNT_6ParamsE)
        /*0104*/ 	.word	0x00000000


	//----- nvinfo : EIATTR_REGCOUNT
	.align		4
.L_54:
        /*0108*/ 	.byte	0x04, 0x2f
        /*010a*/ 	.short	(.L_56 - .L_55)
	.align		4
.L_55:
        /*010c*/ 	.word	index@(_ZN7cutlass13device_kernelIN5flash19enable_sm80_to_sm89INS1_16FlashAttnFwdSm80INS1_25CollectiveMainloopFwdSm80ILi8ELi1ELb1EN4cute5tupleIJNS5_1CILi128EEENS7_ILi64EEENS7_ILi256EEEEEELi256ENS_6half_tEfNS_4arch4Sm80ELb1ELb0ELb0ELb0ELb1ELb0ELb1ELb1EEENS1_21CollectiveEpilogueFwdINS6_IJS8_SA_S9_EEENS6_IJNS7_ILi1EEESI_SI_EEESC_SE_Li256ELb0ELb1ELb1ELb0EEENS1_30DynamicPersistentTileSchedulerILi256ELi256ELb1ELb1ELb0EEEEEEEEEvNT_6ParamsE)
        /*0110*/ 	.word	0x00000004


	//----- nvinfo : EIATTR_FRAME_SIZE
	.align		4
.L_56:
        /*0114*/ 	.byte	0x04, 0x11
        /*0116*/ 	.short	(.L_58 - .L_57)
	.align		4
.L_57:
        /*0118*/ 	.word	index@(_ZN7cutlass13device_kernelIN5flash19enable_sm80_to_sm89INS1_16FlashAttnFwdSm80INS1_25CollectiveMainloopFwdSm80ILi8ELi1ELb1EN4cute5tupleIJNS5_1CILi128EEENS7_ILi64EEENS7_ILi256EEEEEELi256ENS_6half_tEfNS_4arch4Sm80ELb1ELb0ELb0ELb0ELb1ELb0ELb1ELb1EEENS1_21CollectiveEpilogueFwdINS6_IJS8_SA_S9_EEENS6_IJNS7_ILi1EEESI_SI_EEESC_SE_Li256ELb0ELb1ELb1ELb0EEENS1_30DynamicPersistentTileSchedulerILi256ELi256ELb1ELb1ELb0EEEEEEEEEvNT_6ParamsE)
        /*011c*/ 	.word	0x00000000


	//----- nvinfo : EIATTR_REGCOUNT
	.align		4
.L_58:
        /*0120*/ 	.byte	0x04, 0x2f
        /*0122*/ 	.short	(.L_60 - .L_59)
	.align		4
.L_59:
        /*0124*/ 	.word	index@(_ZN7cutlass13device_kernelIN5flash19enable_sm80_to_sm89INS1_16FlashAttnFwdSm80INS1_25CollectiveMainloopFwdSm80ILi8ELi1ELb0EN4cute5tupleIJNS5_1CILi128EEENS7_ILi32EEENS7_ILi256EEEEEELi256ENS_6half_tEfNS_4arch4Sm80ELb0ELb1ELb0ELb1ELb1ELb1ELb1ELb1EEENS1_21CollectiveEpilogueFwdINS6_IJS8_SA_S9_EEENS6_IJNS7_ILi1EEESI_SI_EEESC_SE_Li256ELb1ELb1ELb1ELb0EEENS1_36VarlenDynamicPersistentTileSchedulerILi128ELi32ELi256ELi256ELb1ELb1ELb0ELb1ELb0ELb1EEEEEEEEEvNT_6ParamsE)
        /*0128*/ 	.word	0x00000004


	//----- nvinfo : EIATTR_FRAME_SIZE
	.align		4
.L_60:
        /*012c*/ 	.byte	0x04, 0x11
        /*012e*/ 	.short	(.L_62 - .L_61)
	.align		4
.L_61:
        /*0130*/ 	.word	index@(_ZN7cutlass13device_kernelIN5flash19enable_sm80_to_sm89INS1_16FlashAttnFwdSm80INS1_25CollectiveMainloopFwdSm80ILi8ELi1ELb0EN4cute5tupleIJNS5_1CILi128EEENS7_ILi32EEENS7_ILi256EEEEEELi256ENS_6half_tEfNS_4arch4Sm80ELb0ELb1ELb0ELb1ELb1ELb1ELb1ELb1EEENS1_21CollectiveEpilogueFwdINS6_IJS8_SA_S9_EEENS6_IJNS7_ILi1EEESI_SI_EEESC_SE_Li256ELb1ELb1ELb1ELb0EEENS1_36VarlenDynamicPersistentTileSchedulerILi128ELi32ELi256ELi256ELb1ELb1ELb0ELb1ELb0ELb1EEEEEEEEEvNT_6ParamsE)
        /*0134*/ 	.word	0x00000000


	//----- nvinfo : EIATTR_REGCOUNT
	.align		4
.L_62:
        /*0138*/ 	.byte	0x04, 0x2f
        /*013a*/ 	.short	(.L_64 - .L_63)
	.align		4
.L_63:
        /*013c*/ 	.word	index@(_ZN7cutlass13device_kernelIN5flash19enable_sm80_to_sm89INS1_16FlashAttnFwdSm80INS1_25CollectiveMainloopFwdSm80ILi8ELi1ELb1EN4cute5tupleIJNS5_1CILi128EEENS7_ILi48EEENS7_ILi256EEEEEELi256ENS_6half_tEfNS_4arch4Sm80ELb0ELb1ELb0ELb1ELb1ELb0ELb1ELb1EEENS1_21CollectiveEpilogueFwdINS6_IJS8_SA_S9_EEENS6_IJNS7_ILi1EEESI_SI_EEESC_SE_Li256ELb1ELb1ELb1ELb0EEENS1_36VarlenDynamicPersistentTileSchedulerILi128ELi48ELi256ELi256ELb1ELb1ELb0ELb1ELb0ELb1EEEEEEEEEvNT_6ParamsE)
        /*0140*/ 	.word	0x00000004


	//----- nvinfo : EIATTR_FRAME_SIZE
	.align		4
.L_64:
        /*0144*/ 	.byte	0x04, 0x11
        /*0146*/ 	.short	(.L_66 - .L_65)
	.align		4
.L_65:
        /*0148*/ 	.word	index@(_ZN7cutlass13device_kernelIN5flash19enable_sm80_to_sm89INS1_16FlashAttnFwdSm80INS1_25CollectiveMainloopFwdSm80ILi8ELi1ELb1EN4cute5tupleIJNS5_1CILi128EEENS7_ILi48EEENS7_ILi256EEEEEELi256ENS_6half_tEfNS_4arch4Sm80ELb0ELb1ELb0ELb1ELb1ELb0ELb1ELb1EEENS1_21CollectiveEpilogueFwdINS6_IJS8_SA_S9_EEENS6_IJNS7_ILi1EEESI_SI_EEESC_SE_Li256ELb1ELb1ELb1ELb0EEENS1_36VarlenDynamicPersistentTileSchedulerILi128ELi48ELi256ELi256ELb1ELb1ELb0ELb1ELb0ELb1EEEEEEEEEvNT_6ParamsE)
        /*014c*/ 	.word	0x00000000


	//----- nvinfo : EIATTR_REGCOUNT
	.align		4
.L_66:
        /*0150*/ 	.byte	0x04, 0x2f
        /*0152*/ 	.short	(.L_68 - .L_67)
	.align		4
.L_67:
        /*0154*/ 	.word	index@(_ZN7cutlass13device_kernelIN5flash19enable_sm80_to_sm89INS1_16FlashAttnFwdSm80INS1_25CollectiveMainloopFwdSm80ILi8ELi1ELb1EN4cute5tupleIJNS5_1CILi128EEENS7_ILi48EEENS7_ILi256EEEEEELi256ENS_6half_tEfNS_4arch4Sm80ELb0ELb1ELb0ELb0ELb1ELb0ELb1ELb1EEENS1_21CollectiveEpilogueFwdINS6_IJS8_SA_S9_EEENS6_IJNS7_ILi1EEESI_SI_EEESC_SE_Li256ELb0ELb1ELb1ELb0EEENS1_19SingleTileSchedulerILb0ELb1ELb1ELi128EEEEEEEEEvNT_6ParamsE)
        /*0158*/ 	.word	0x00000004


	//----- nvinfo : EIATTR_FRAME_SIZE
	.align		4
.L_68:
        /*015c*/ 	.byte	0x04, 0x11
        /*015e*/ 	.short	(.L_70 - .L_69)
	.align		4
.L_69:
        /*0160*/ 	.word	index@(_ZN7cutlass13device_kernelIN5flash19enable_sm80_to_sm89INS1_16FlashAttnFwdSm80INS1_25CollectiveMainloopFwdSm80ILi8ELi1ELb1EN4cute5tupleIJNS5_1CILi128EEENS7_ILi48EEENS7_ILi256EEEEEELi256ENS_6half_tEfNS_4arch4Sm80ELb0ELb1ELb0ELb0ELb1ELb0ELb1ELb1EEENS1_21CollectiveEpilogueFwdINS6_IJS8_SA_S9_EEENS6_IJNS7_ILi1EEESI_SI_EEESC_SE_Li256ELb0ELb1ELb1ELb0EEENS1_19SingleTileSchedulerILb0ELb1ELb1ELi128EEEEEEEEEvNT_6ParamsE)
        /*0164*/ 	.word	0x00000000


	//----- nvinfo : EIATTR_REGCOUNT
	.align		4
.L_70:
        /*0168*/ 	.byte	0x04, 0x2f
        /*016a*/ 	.short	(.L_72 - .L_71)
	.align		4
.L_71:
        /*016c*/ 	.word	index@(_ZN7cutlass13device_kernelIN5flash19enable_sm80_to_sm89INS1_16FlashAttnFwdSm80INS1_25CollectiveMainloopFwdSm80ILi8ELi1ELb0EN4cute5tupleIJNS5_1CILi128EEENS7_ILi32EEENS7_ILi256EEEEEELi256ENS_6half_tEfNS_4arch4Sm80ELb0ELb0ELb0ELb1ELb1ELb1ELb1ELb1EEENS1_21CollectiveEpilogueFwdINS6_IJS8_SA_S9_EEENS6_IJNS7_ILi1EEESI_SI_EEESC_SE_Li256ELb1ELb1ELb1ELb0EEENS1_36VarlenDynamicPersistentTileSchedulerILi128ELi32ELi256ELi256ELb1ELb1ELb0ELb0ELb1ELb1EEEEEEEEEvNT_6ParamsE)
        /*0170*/ 	.word	0x00000004


	//----- nvinfo : EIATTR_FRAME_SIZE
	.align		4
.L_72:
        /*0174*/ 	.byte	0x04, 0x11
        /*0176*/ 	.short	(.L_74 - .L_73)
	.align		4
.L_73:
        /*0178*/ 	.word	index@(_ZN7cutlass13device_kernelIN5flash19enable_sm80_to_sm89INS1_16FlashAttnFwdSm80INS1_25CollectiveMainloopFwdSm80ILi8ELi1ELb0EN4cute5tupleIJNS5_1CILi128EEENS7_ILi32EEENS7_ILi256EEEEEELi256ENS_6half_tEfNS_4arch4Sm80ELb0ELb0ELb0ELb1ELb1ELb1ELb1ELb1EEENS1_21CollectiveEpilogueFwdINS6_IJS8_SA_S9_EEENS6_IJNS7_ILi1EEESI_SI_EEESC_SE_Li256ELb1ELb1ELb1ELb0EEENS1_36VarlenDynamicPersistentTileSchedulerILi128ELi32ELi256ELi256ELb1ELb1ELb0ELb0ELb1ELb1EEEEEEEEEvNT_6ParamsE)
        /*017c*/ 	.word	0x00000000


	//----- nvinfo : EIATTR_REGCOUNT
	.align		4
.L_74:
        /*0180*/ 	.byte	0x04, 0x2f
        /*0182*/ 	.short	(.L_76 - .L_75)
	.align		4
.L_75:
        /*0184*/ 	.word	index@(_ZN7cutlass13device_kernelIN5flash19enable_sm80_to_sm89INS1_16FlashAttnFwdSm80INS1_25CollectiveMainloopFwdSm80ILi8ELi1ELb1EN4cute5tupleIJNS5_1CILi128EEENS7_ILi48EEENS7_ILi256EEEEEELi256ENS_6half_tEfNS_4arch4Sm80ELb0ELb0ELb0ELb1ELb1ELb0ELb1ELb1EEENS1_21CollectiveEpilogueFwdINS6_IJS8_SA_S9_EEENS6_IJNS7_ILi1EEESI_SI_EEESC_SE_Li256ELb1ELb1ELb1ELb0EEENS1_36VarlenDynamicPersistentTileSchedulerILi128ELi48ELi256ELi256ELb1ELb1ELb0ELb0ELb1ELb1EEEEEEEEEvNT_6ParamsE)
        /*0188*/ 	.word	0x00000004


	//----- nvinfo : EIATTR_FRAME_SIZE
	.align		4
.L_76:
        /*018c*/ 	.byte	0x04, 0x11
        /*018e*/ 	.short	(.L_78 - .L_77)
	.align		4
.L_77:
        /*0190*/ 	.word	index@(_ZN7cutlass13device_kernelIN5flash19enable_sm80_to_sm89INS1_16FlashAttnFwdSm80INS1_25CollectiveMainloopFwdSm80ILi8ELi1ELb1EN4cute5tupleIJNS5_1CILi128EEENS7_ILi48EEENS7_ILi256EEEEEELi256ENS_6half_tEfNS_4arch4Sm80ELb0ELb0ELb0ELb1ELb1ELb0ELb1ELb1EEENS1_21CollectiveEpilogueFwdINS6_IJS8_SA_S9_EEENS6_IJNS7_ILi1EEESI_SI_EEESC_SE_Li256ELb1ELb1ELb1ELb0EEENS1_36VarlenDynamicPersistentTileSchedulerILi128ELi48ELi256ELi256ELb1ELb1ELb0ELb0ELb1ELb1EEEEEEEEEvNT_6ParamsE)
        /*0194*/ 	.word	0x00000000


	//----- nvinfo : EIATTR_REGCOUNT
	.align		4
.L_78:
        /*0198*/ 	.byte	0x04, 0x2f
        /*019a*/ 	.short	(.L_80 - .L_79)
	.align		4
.L_79:
        /*019c*/ 	.word	index@(_ZN7cutlass13device_kernelIN5flash19enable_sm80_to_sm89INS1_16FlashAttnFwdSm80INS1_25CollectiveMainloopFwdSm80ILi8ELi1ELb1EN4cute5tupleIJNS5_1CILi128EEENS7_ILi64EEENS7_ILi256EEEEEELi256ENS_6half_tEfNS_4arch4Sm80ELb0ELb0ELb0ELb0ELb1ELb0ELb1ELb1EEENS1_21CollectiveEpilogueFwdINS6_IJS8_SA_S9_EEENS6_IJNS7_ILi1EEESI_SI_EEESC_SE_Li256ELb0ELb1ELb1ELb0EEENS1_19SingleTileSchedulerILb0ELb1ELb1ELi128EEEEEEEEEvNT_6ParamsE)
        /*01a0*/ 	.word	0x00000004


	//----- nvinfo : EIATTR_FRAME_SIZE
	.align		4
.L_80:
        /*01a4*/ 	.byte	0x04, 0x11
        /*01a6*/ 	.short	(.L_82 - .L_81)
	.align		4
.L_81:
        /*01a8*/ 	.word	index@(_ZN7cutlass13device_kernelIN5flash19enable_sm80_to_sm89INS1_16FlashAttnFwdSm80INS1_25CollectiveMainloopFwdSm80ILi8ELi1ELb1EN4cute5tupleIJNS5_1CILi128EEENS7_ILi64EEENS7_ILi256EEEEEELi256ENS_6half_tEfNS_4arch4Sm80ELb0ELb0ELb0ELb0ELb1ELb0ELb1ELb1EEENS1_21CollectiveEpilogueFwdINS6_IJS8_SA_S9_EEENS6_IJNS7_ILi1EEESI_SI_EEESC_SE_Li256ELb0ELb1ELb1ELb0EEENS1_19SingleTileSchedulerILb0ELb1ELb1ELi128EEEEEEEEEvNT_6ParamsE)
        /*01ac*/ 	.word	0x00000000


	//----- nvinfo : EIATTR_MIN_STACK_SIZE
	.align		4
.L_82:
        /*01b0*/ 	.byte	0x04, 0x12
        /*01b2*/ 	.short	(.L_84 - .L_83)
	.align		4
.L_83:
        /*01b4*/ 	.word	index@(_ZN7cutlass13device_kernelIN5flash19enable_sm80_to_sm89INS1_16FlashAttnFwdSm80INS1_25CollectiveMainloopFwdSm80ILi8ELi1ELb1EN4cute5tupleIJNS5_1CILi128EEENS7_ILi64EEENS7_ILi256EEEEEELi256ENS_6half_tEfNS_4arch4Sm80ELb0ELb0ELb0ELb0ELb1ELb0ELb1ELb1EEENS1_21CollectiveEpilogueFwdINS6_IJS8_SA_S9_EEENS6_IJNS7_ILi1EEESI_SI_EEESC_SE_Li256ELb0ELb1ELb1ELb0EEENS1_19SingleTileSchedulerILb0ELb1ELb1ELi128EEEEEEEEEvNT_6ParamsE)
        /*01b8*/ 	.word	0x00000000


	//----- nvinfo : EIATTR_MIN_STACK_SIZE
	.align		4
.L_84:
        /*01bc*/ 	.byte	0x04, 0x12
        /*01be*/ 	.short	(.L_86 - .L_85)
	.align		4
.L_85:
        /*01c0*/ 	.word	index@(_ZN7cutlass13device_kernelIN5flash19enable_sm80_to_sm89INS1_16FlashAttnFwdSm80INS1_25CollectiveMainloopFwdSm80ILi8ELi1ELb1EN4cute5tupleIJNS5_1CILi128EEENS7_ILi48EEENS7_ILi256EEEEEELi256ENS_6half_tEfNS_4arch4Sm80ELb0ELb0ELb0ELb1ELb1ELb0ELb1ELb1EEENS1_21CollectiveEpilogueFwdINS6_IJS8_SA_S9_EEENS6_IJNS7_ILi1EEESI_SI_EEESC_SE_Li256ELb1ELb1ELb1ELb0EEENS1_36VarlenDynamicPersistentTileSchedulerILi128ELi48ELi256ELi256ELb1ELb1ELb0ELb0ELb1ELb1EEEEEEEEEvNT_6ParamsE)
        /*01c4*/ 	.word	0x00000000


	//----- nvinfo : EIATTR_MIN_STACK_SIZE
	.align		4
.L_86:
        /*01c8*/ 	.byte	0x04, 0x12
        /*01ca*/ 	.short	(.L_88 - .L_87)
	.align		4
.L_87:
        /*01cc*/ 	.word	index@(_ZN7cutlass13device_kernelIN5flash19enable_sm80_to_sm89INS1_16FlashAttnFwdSm80INS1_25CollectiveMainloopFwdSm80ILi8ELi1ELb0EN4cute5tupleIJNS5_1CILi128EEENS7_ILi32EEENS7_ILi256EEEEEELi256ENS_6half_tEfNS_4arch4Sm80ELb0ELb0ELb0ELb1ELb1ELb1ELb1ELb1EEENS1_21CollectiveEpilogueFwdINS6_IJS8_SA_S9_EEENS6_IJNS7_ILi1EEESI_SI_EEESC_SE_Li256ELb1ELb1ELb1ELb0EEENS1_36VarlenDynamicPersistentTileSchedulerILi128ELi32ELi256ELi256ELb1ELb1ELb0ELb0ELb1ELb1EEEEEEEEEvNT_6ParamsE)
        /*01d0*/ 	.word	0x00000000


	//----- nvinfo : EIATTR_MIN_STACK_SIZE
	.align		4
.L_88:
        /*01d4*/ 	.byte	0x04, 0x12
        /*01d6*/ 	.short	(.L_90 - .L_89)
	.align		4
.L_89:
        /*01d8*/ 	.word	index@(_ZN7cutlass13device_kernelIN5flash19enable_sm80_to_sm89INS1_16FlashAttnFwdSm80INS1_25CollectiveMainloopFwdSm80ILi8ELi1ELb1EN4cute5tupleIJNS5_1CILi128EEENS7_ILi48EEENS7_ILi256EEEEEELi256ENS_6half_tEfNS_4arch4Sm80ELb0ELb1ELb0ELb0ELb1ELb0ELb1ELb1EEENS1_21CollectiveEpilogueFwdINS6_IJS8_SA_S9_EEENS6_IJNS7_ILi1EEESI_SI_EEESC_SE_Li256ELb0ELb1ELb1ELb0EEENS1_19SingleTileSchedulerILb0ELb1ELb1ELi128EEEEEEEEEvNT_6ParamsE)
        /*01dc*/ 	.word	0x00000000


	//----- nvinfo : EIATTR_MIN_STACK_SIZE
	.align		4
.L_90:
        /*01e0*/ 	.byte	0x04, 0x12
        /*01e2*/ 	.short	(.L_92 - .L_91)
	.align		4
.L_91:
        /*01e4*/ 	.word	index@(_ZN7cutlass13device_kernelIN5flash19enable_sm80_to_sm89INS1_16FlashAttnFwdSm80INS1_25CollectiveMainloopFwdSm80ILi8ELi1ELb1EN4cute5tupleIJNS5_1CILi128EEENS7_ILi48EEENS7_ILi256EEEEEELi256ENS_6half_tEfNS_4arch4Sm80ELb0ELb1ELb0ELb1ELb1ELb0ELb1ELb1EEENS1_21CollectiveEpilogueFwdINS6_IJS8_SA_S9_EEENS6_IJNS7_ILi1EEESI_SI_EEESC_SE_Li256ELb1ELb1ELb1ELb0EEENS1_36VarlenDynamicPersistentTileSchedulerILi128ELi48ELi256ELi256ELb1ELb1ELb0ELb1ELb0ELb1EEEEEEEEEvNT_6ParamsE)
        /*01e8*/ 	.word	0x00000000


	//----- nvinfo : EIATTR_MIN_STACK_SIZE
	.align		4
.L_92:
        /*01ec*/ 	.byte	0x04, 0x12
        /*01ee*/ 	.short	(.L_94 - .L_93)
	.align		4
.L_93:
        /*01f0*/ 	.word	index@(_ZN7cutlass13device_kernelIN5flash19enable_sm80_to_sm89INS1_16FlashAttnFwdSm80INS1_25CollectiveMainloopFwdSm80ILi8ELi1ELb0EN4cute5tupleIJNS5_1CILi128EEENS7_ILi32EEENS7_ILi256EEEEEELi256ENS_6half_tEfNS_4arch4Sm80ELb0ELb1ELb0ELb1ELb1ELb1ELb1ELb1EEENS1_21CollectiveEpilogueFwdINS6_IJS8_SA_S9_EEENS6_IJNS7_ILi1EEESI_SI_EEESC_SE_Li256ELb1ELb1ELb1ELb0EEENS1_36VarlenDynamicPersistentTileSchedulerILi128ELi32ELi256ELi256ELb1ELb1ELb0ELb1ELb0ELb1EEEEEEEEEvNT_6ParamsE)
        /*01f4*/ 	.word	0x00000000


	//----- nvinfo : EIATTR_MIN_STACK_SIZE
	.align		4
.L_94:
        /*01f8*/ 	.byte	0x04, 0x12
        /*01fa*/ 	.short	(.L_96 - .L_95)
	.align		4
.L_95:
        /*01fc*/ 	.word	index@(_ZN7cutlass13device_kernelIN5flash19enable_sm80_to_sm89INS1_16FlashAttnFwdSm80INS1_25CollectiveMainloopFwdSm80ILi8ELi1ELb1EN4cute5tupleIJNS5_1CILi128EEENS7_ILi64EEENS7_ILi256EEEEEELi256ENS_6half_tEfNS_4arch4Sm80ELb1ELb0ELb0ELb0ELb1ELb0ELb1ELb1EEENS1_21CollectiveEpilogueFwdINS6_IJS8_SA_S9_EEENS6_IJNS7_ILi1EEESI_SI_EEESC_SE_Li256ELb0ELb1ELb1ELb0EEENS1_30DynamicPersistentTileSchedulerILi256ELi256ELb1ELb1ELb0EEEEEEEEEvNT_6ParamsE)
        /*0200*/ 	.word	0x00000000


	//----- nvinfo : EIATTR_MIN_STACK_SIZE
	.align		4
.L_96:
        /*0204*/ 	.byte	0x04, 0x12
        /*0206*/ 	.short	(.L_98 - .L_97)
	.align		4
.L_97:
        /*0208*/ 	.word	index@(_ZN7cutlass13device_kernelIN5flash19enable_sm80_to_sm89INS1_16FlashAttnFwdSm80INS1_25CollectiveMainloopFwdSm80ILi8ELi1ELb1EN4cute5tupleIJNS5_1CILi128EEENS7_ILi48EEENS7_ILi256EEEEEELi256ENS_6half_tEfNS_4arch4Sm80ELb1ELb0ELb0ELb1ELb1ELb0ELb1ELb1EEENS1_21CollectiveEpilogueFwdINS6_IJS8_SA_S9_EEENS6_IJNS7_ILi1EEESI_SI_EEESC_SE_Li256ELb1ELb1ELb1ELb0EEENS1_36VarlenDynamicPersistentTileSchedulerILi128ELi48ELi256ELi256ELb1ELb1ELb0ELb1ELb1ELb1EEEEEEEEEvNT_6ParamsE)
        /*020c*/ 	.word	0x00000000


	//----- nvinfo : EIATTR_MIN_STACK_SIZE
	.align		4
.L_98:
        /*0210*/ 	.byte	0x04, 0x12
        /*0212*/ 	.short	(.L_100 - .L_99)
	.align		4
.L_99:
        /*0214*/ 	.word	index@(_ZN7cutlass13device_kernelIN5flash19enable_sm80_to_sm89INS1_16FlashAttnFwdSm80INS1_25CollectiveMainloopFwdSm80ILi8ELi1ELb0EN4cute5tupleIJNS5_1CILi128EEENS7_ILi32EEENS7_ILi256EEEEEELi256ENS_6half_tEfNS_4arch4Sm80ELb1ELb0ELb0ELb1ELb1ELb1ELb1ELb1EEENS1_21CollectiveEpilogueFwdINS6_IJS8_SA_S9_EEENS6_IJNS7_ILi1EEESI_SI_EEESC_SE_Li256ELb1ELb1ELb1ELb0EEENS1_36VarlenDynamicPersistentTileSchedulerILi128ELi32ELi256ELi256ELb1ELb1ELb0ELb1ELb1ELb1EEEEEEEEEvNT_6ParamsE)
        /*0218*/ 	.word	0x00000000


	//----- nvinfo : EIATTR_MIN_STACK_SIZE
	.align		4
.L_100:
        /*021c*/ 	.byte	0x04, 0x12
        /*021e*/ 	.short	(.L_102 - .L_101)
	.align		4
.L_101:
        /*0220*/ 	.word	index@(_ZN7cutlass13device_kernelIN5flash19enable_sm80_to_sm89INS1_16FlashAttnFwdSm80INS1_25CollectiveMainloopFwdSm80ILi8ELi1ELb0EN4cute5tupleIJNS5_1CILi128EEENS7_ILi96EEENS7_ILi256EEEEEELi256ENS_6half_tEfNS_4arch4Sm80ELb0ELb0ELb0ELb0ELb1ELb0ELb1ELb1EEENS1_21CollectiveEpilogueFwdINS6_IJS8_SA_S9_EEENS6_IJNS7_ILi1EEESI_SI_EEESC_SE_Li256ELb0ELb1ELb1ELb0EEENS1_19SingleTileSchedulerILb0ELb1ELb1ELi128EEEEEEEEEvNT_6ParamsE)
        /*0224*/ 	.word	0x00000000


	//----- nvinfo : EIATTR_MIN_STACK_SIZE
	.align		4
.L_102:
        /*0228*/ 	.byte	0x04, 0x12
        /*022a*/ 	.short	(.L_104 - .L_103)
	.align		4
.L_103:
        /*022c*/ 	.word	index@(_ZN7cutlass13device_kernelIN5flash19enable_sm80_to_sm89INS1_16FlashAttnFwdSm80INS1_25CollectiveMainloopFwdSm80ILi8ELi1ELb0EN4cute5tupleIJNS5_1CILi128EEENS7_ILi64EEENS7_ILi256EEEEEELi256ENS_6half_tEfNS_4arch4Sm80ELb0ELb0ELb0ELb1ELb1ELb0ELb1ELb1EEENS1_21CollectiveEpilogueFwdINS6_IJS8_SA_S9_EEENS6_IJNS7_ILi1EEESI_SI_EEESC_SE_Li256ELb1ELb1ELb1ELb0EEENS1_36VarlenDynamicPersistentTileSchedulerILi128ELi64ELi256ELi256ELb1ELb1ELb0ELb0ELb1ELb1EEEEEEEEEvNT_6ParamsE)
        /*0230*/ 	.word	0x00000000


	//----- nvinfo : EIATTR_MIN_STACK_SIZE
	.align		4
.L_104:
        /*0234*/ 	.byte	0x04, 0x12
        /*0236*/ 	.short	(.L_106 - .L_105)
	.align		4
.L_105:
        /*0238*/ 	.word	index@(_ZN7cutlass13device_kernelIN5flash19enable_sm80_to_sm89INS1_16FlashAttnFwdSm80INS1_25CollectiveMainloopFwdSm80ILi8ELi1ELb0EN4cute5tupleIJNS5_1CILi128EEENS7_ILi48EEENS7_ILi256EEEEEELi256ENS_6half_tEfNS_4arch4Sm80ELb0ELb0ELb0ELb1ELb1ELb1ELb1ELb1EEENS1_21CollectiveEpilogueFwdINS6_IJS8_SA_S9_EEENS6_IJNS7_ILi1EEESI_SI_EEESC_SE_Li256ELb1ELb1ELb1ELb0EEENS1_36VarlenDynamicPersistentTileSchedulerILi128ELi48ELi256ELi256ELb1ELb1ELb0ELb0ELb1ELb1EEEEEEEEEvNT_6ParamsE)
        /*023c*/ 	.word	0x00000000


	//----- nvinfo : EIATTR_MIN_STACK_SIZE
	.align		4
.L_106:
        /*0240*/ 	.byte	0x04, 0x12
        /*0242*/ 	.short	(.L_108 - .L_107)
	.align		4
.L_107:
        /*0244*/ 	.word	index@(_ZN7cutlass13device_kernelIN5flash19enable_sm80_to_sm89INS1_16FlashAttnFwdSm80INS1_25CollectiveMainloopFwdSm80ILi8ELi1ELb0EN4cute5tupleIJNS5_1CILi128EEENS7_ILi64EEENS7_ILi256EEEEEELi256ENS_6half_tEfNS_4arch4Sm80ELb0ELb1ELb0ELb0ELb1ELb0ELb1ELb1EEENS1_21CollectiveEpilogueFwdINS6_IJS8_SA_S9_EEENS6_IJNS7_ILi1EEESI_SI_EEESC_SE_Li256ELb0ELb1ELb1ELb0EEENS1_19SingleTileSchedulerILb0ELb1ELb1ELi128EEEEEEEEEvNT_6ParamsE)
        /*0248*/ 	.word	0x00000000


	//----- nvinfo : EIATTR_MIN_STACK_SIZE
	.align		4
.L_108:
        /*024c*/ 	.byte	0x04, 0x12
        /*024e*/ 	.short	(.L_110 - .L_109)
	.align		4
.L_109:
        /*0250*/ 	.word	index@(_ZN7cutlass13device_kernelIN5flash19enable_sm80_to_sm89INS1_16FlashAttnFwdSm80INS1_25CollectiveMainloopFwdSm80ILi8ELi1ELb0EN4cute5tupleIJNS5_1CILi128EEENS7_ILi64EEENS7_ILi256EEEEEELi256ENS_6half_tEfNS_4arch4Sm80ELb0ELb1ELb0ELb1ELb1ELb0ELb1ELb1EEENS1_21CollectiveEpilogueFwdINS6_IJS8_SA_S9_EEENS6_IJNS7_ILi1EEESI_SI_EEESC_SE_Li256ELb1ELb1ELb1ELb0EEENS1_36VarlenDynamicPersistentTileSchedulerILi128ELi64ELi256ELi256ELb1ELb1ELb0ELb1ELb0ELb1EEEEEEEEEvNT_6ParamsE)
        /*0254*/ 	.word	0x00000000


	//----- nvinfo : EIATTR_MIN_STACK_SIZE
	.align		4
.L_110:
        /*0258*/ 	.byte	0x04, 0x12
        /*025a*/ 	.short	(.L_112 - .L_111)
	.align		4
.L_111:
        /*025c*/ 	.word	index@(_ZN7cutlass13device_kernelIN5flash19enable_sm80_to_sm89INS1_16FlashAttnFwdSm80INS1_25CollectiveMainloopFwdSm80ILi8ELi1ELb0EN4cute5tupleIJNS5_1CILi128EEENS7_ILi48EEENS7_ILi256EEEEEELi256ENS_6half_tEfNS_4arch4Sm80ELb0ELb1ELb0ELb1ELb1ELb1ELb1ELb1EEENS1_21CollectiveEpilogueFwdINS6_IJS8_SA_S9_EEENS6_IJNS7_ILi1EEESI_SI_EEESC_SE_Li256ELb1ELb1ELb1ELb0EEENS1_36VarlenDynamicPersistentTileSchedulerILi128ELi48ELi256ELi256ELb1ELb1ELb0ELb1ELb0ELb1EEEEEEEEEvNT_6ParamsE)
        /*0260*/ 	.word	0x00000000


	//----- nvinfo : EIATTR_MIN_STACK_SIZE
	.align		4
.L_112:
        /*0264*/ 	.byte	0x04, 0x12
        /*0266*/ 	.short	(.L_114 - .L_113)
	.align		4
.L_113:
        /*0268*/ 	.word	index@(_ZN7cutlass13device_kernelIN5flash19enable_sm80_to_sm89INS1_16FlashAttnFwdSm80INS1_25CollectiveMainloopFwdSm80ILi8ELi1ELb0EN4cute5tupleIJNS5_1CILi128EEENS7_ILi96EEENS7_ILi256EEEEEELi256ENS_6half_tEfNS_4arch4Sm80ELb1ELb0ELb0ELb0ELb1ELb0ELb1ELb1EEENS1_21CollectiveEpilogueFwdINS6_IJS8_SA_S9_EEENS6_IJNS7_ILi1EEESI_SI_EEESC_SE_Li256ELb0ELb1ELb1ELb0EEENS1_30DynamicPersistentTileSchedulerILi256ELi256ELb1ELb1ELb0EEEEEEEEEvNT_6ParamsE)
        /*026c*/ 	.word	0x00000000


	//----- nvinfo : EIATTR_MIN_STACK_SIZE
	.align		4
.L_114:
        /*0270*/ 	.byte	0x04, 0x12
        /*0272*/ 	.short	(.L_116 - .L_115)
	.align		4
.L_115:
        /*0274*/ 	.word	index@(_ZN7cutlass13device_kernelIN5flash19enable_sm80_to_sm89INS1_16FlashAttnFwdSm80INS1_25CollectiveMainloopFwdSm80ILi8ELi1ELb0EN4cute5tupleIJNS5_1CILi128EEENS7_ILi64EEENS7_ILi256EEEEEELi256ENS_6half_tEfNS_4arch4Sm80ELb1ELb0ELb0ELb1ELb1ELb0ELb1ELb1EEENS1_21CollectiveEpilogueFwdINS6_IJS8_SA_S9_EEENS6_IJNS7_ILi1EEESI_SI_EEESC_SE_Li256ELb1ELb1ELb1ELb0EEENS1_36VarlenDynamicPersistentTileSchedulerILi128ELi64ELi256ELi256ELb1ELb1ELb0ELb1ELb1ELb1EEEEEEEEEvNT_6ParamsE)
        /*0278*/ 	.word	0x00000000


	//----- nvinfo : EIATTR_MIN_STACK_SIZE
	.align		4
.L_116:
        /*027c*/ 	.byte	0x04, 0x12
        /*027e*/ 	.short	(.L_118 - .L_117)
	.align		4
.L_117:
        /*0280*/ 	.word	index@(_ZN7cutlass13device_kernelIN5flash19enable_sm80_to_sm89INS1_16FlashAttnFwdSm80INS1_25CollectiveMainloopFwdSm80ILi8ELi1ELb0EN4cute5tupleIJNS5_1CILi128EEENS7_ILi48EEENS7_ILi256EEEEEELi256ENS_6half_tEfNS_4arch4Sm80ELb1ELb0ELb0ELb1ELb1ELb1ELb1ELb1EEENS1_21CollectiveEpilogueFwdINS6_IJS8_SA_S9_EEENS6_IJNS7_ILi1EEESI_SI_EEESC_SE_Li256ELb1ELb1ELb1ELb0EEENS1_36VarlenDynamicPersistentTileSchedulerILi128ELi48ELi256ELi256ELb1ELb1ELb0ELb1ELb1ELb1EEEEEEEEEvNT_6ParamsE)
        /*0284*/ 	.word	0x00000000
.L_118:


//--------------------- .nv.compat                --------------------------
	.section	.nv.compat,"",@"SHT_CUDA_COMPAT_INFO"
	.align	4
        /*0000*/ 	.byte	0x02, 0x09, 0x01, 0x00, 0x02, 0x02, 0x01, 0x00, 0x02, 0x05, 0x05, 0x00, 0x03, 0x07, 0x01, 0x01
        /*0010*/ 	.byte	0x02, 0x03, 0x00, 0x00, 0x02, 0x06, 0x01, 0x00, 0x04, 0x0b, 0x08, 0x00, 0x00, 0x00, 0x00, 0x00
        /*0020*/ 	.byte	0x00, 0x00, 0x00, 0x00


//--------------------- .nv.info._ZN7cutlass13device_kernelIN5flash19enable_sm80_to_sm89INS1_16FlashAttnFwdSm80INS1_25CollectiveMainloopFwdSm80ILi8ELi1ELb1EN4cute5tupleIJNS5_1CILi128EEENS7_ILi64EEENS7_ILi256EEEEEELi256ENS_6half_tEfNS_4arch4Sm80ELb0ELb0ELb0ELb0ELb1ELb0ELb1ELb1EEENS1_21CollectiveEpilogueFwdINS6_IJS8_SA_S9_EEENS6_IJNS7_ILi1EEESI_SI_EEESC_SE_Li256ELb0ELb1ELb1ELb0EEENS1_19SingleTileSchedulerILb0ELb1ELb1ELi128EEEEEEEEEvNT_6ParamsE --------------------------
	.section	.nv.info._ZN7cutlass13device_kernelIN5flash19enable_sm80_to_sm89INS1_16FlashAttnFwdSm80INS1_25CollectiveMainloopFwdSm80ILi8ELi1ELb1EN4cute5tupleIJNS5_1CILi128EEENS7_ILi64EEENS7_ILi256EEEEEELi256ENS_6half_tEfNS_4arch4Sm80ELb0ELb0ELb0ELb0ELb1ELb0ELb1ELb1EEENS1_21CollectiveEpilogueFwdINS6_IJS8_SA_S9_EEENS6_IJNS7_ILi1EEESI_SI_EEESC_SE_Li256ELb0ELb1ELb1ELb0EEENS1_19SingleTileSchedulerILb0ELb1ELb1ELi128EEEEEEEEEvNT_6ParamsE,"",@"SHT_CUDA_INFO"
	.sectionflags	@""
	.align	4


	//----- nvinfo : EIATTR_CUDA_API_VERSION
	.align		4
        /*0000*/ 	.byte	0x04, 0x37
        /*0002*/ 	.short	(.L_120 - .L_119)
.L_119:
        /*0004*/ 	.word	0x00000082


	//----- nvinfo : EIATTR_KPARAM_INFO
	.align		4
.L_120:
        /*0008*/ 	.byte	0x04, 0x17
        /*000a*/ 	.short	(.L_122 - .L_121)
.L_121:
        /*000c*/ 	.word	0x00000000
        /*0010*/ 	.short	0x0000
        /*0012*/ 	.short	0x0000
        /*0014*/ 	.byte	0x00, 0xf0, 0x61, 0x10


	//----- nvinfo : EIATTR_SPARSE_MMA_MASK
	.align		4
.L_122:
        /*0018*/ 	.byte	0x03, 0x50
        /*001a*/ 	.short	0x0000


	//----- nvinfo : EIATTR_MAXREG_COUNT
	.align		4
        /*001c*/ 	.byte	0x03, 0x1b
        /*001e*/ 	.short	0x00ff


	//----- nvinfo : EIATTR_MERCURY_ISA_VERSION
	.align		4
        /*0020*/ 	.byte	0x03, 0x5f
        /*0022*/ 	.short	0x0101


	//----- nvinfo : EIATTR_EXIT_INSTR_OFFSETS
	.align		4
        /*0024*/ 	.byte	0x04, 0x1c
        /*0026*/ 	.short	(.L_124 - .L_123)


	//   ....[0]....
.L_123:
        /*0028*/ 	.word	0x00000010


	//----- nvinfo : EIATTR_MAX_THREADS
	.align		4
.L_124:
        /*002c*/ 	.byte	0x04, 0x05
        /*002e*/ 	.short	(.L_126 - .L_125)
.L_125:
        /*0030*/ 	.word	0x00000100
        /*0034*/ 	.word	0x00000001
        /*0038*/ 	.word	0x00000001


	//----- nvinfo : EIATTR_CBANK_PARAM_SIZE
	.align		4
.L_126:
        /*003c*/ 	.byte	0x03, 0x19
        /*003e*/ 	.short	0x0418


	//----- nvinfo : EIATTR_PARAM_CBANK
	.align		4
        /*0040*/ 	.byte	0x04, 0x0a
        /*0042*/ 	.short	(.L_128 - .L_127)
	.align		4
.L_127:
        /*0044*/ 	.word	index@(.nv.constant0._ZN7cutlass13device_kernelIN5flash19enable_sm80_to_sm89INS1_16FlashAttnFwdSm80INS1_25CollectiveMainloopFwdSm80ILi8ELi1ELb1EN4cute5tupleIJNS5_1CILi128EEENS7_ILi64EEENS7_ILi256EEEEEELi256ENS_6half_tEfNS_4arch4Sm80ELb0ELb0ELb0ELb0ELb1ELb0ELb1ELb1EEENS1_21CollectiveEpilogueFwdINS6_IJS8_SA_S9_EEENS6_IJNS7_ILi1EEESI_SI_EEESC_SE_Li256ELb0ELb1ELb1ELb0EEENS1_19SingleTileSchedulerILb0ELb1ELb1ELi128EEEEEEEEEvNT_6ParamsE)
        /*0048*/ 	.short	0x0210
        /*004a*/ 	.short	0x0418


	//----- nvinfo : EIATTR_SW_WAR
	.align		4
.L_128:
        /*004c*/ 	.byte	0x04, 0x36
        /*004e*/ 	.short	(.L_130 - .L_129)
.L_129:
        /*0050*/ 	.word	0x00000008
.L_130:


//--------------------- .nv.info._ZN7cutlass13device_kernelIN5flash19enable_sm80_to_sm89INS1_16FlashAttnFwdSm80INS1_25CollectiveMainloopFwdSm80ILi8ELi1ELb1EN4cute5tupleIJNS5_1CILi128EEENS7_ILi48EEENS7_ILi256EEEEEELi256ENS_6half_tEfNS_4arch4Sm80ELb0ELb0ELb0ELb1ELb1ELb0ELb1ELb1EEENS1_21CollectiveEpilogueFwdINS6_IJS8_SA_S9_EEENS6_IJNS7_ILi1EEESI_SI_EEESC_SE_Li256ELb1ELb1ELb1ELb0EEENS1_36VarlenDynamicPersistentTileSchedulerILi128ELi48ELi256ELi256ELb1ELb1ELb0ELb0ELb1ELb1EEEEEEEEEvNT_6ParamsE --------------------------
	.section	.nv.info._ZN7cutlass13device_kernelIN5flash19enable_sm80_to_sm89INS1_16FlashAttnFwdSm80INS1_25CollectiveMainloopFwdSm80ILi8ELi1ELb1EN4cute5tupleIJNS5_1CILi128EEENS7_ILi48EEENS7_ILi256EEEEEELi256ENS_6half_tEfNS_4arch4Sm80ELb0ELb0ELb0ELb1ELb1ELb0ELb1ELb1EEENS1_21CollectiveEpilogueFwdINS6_IJS8_SA_S9_EEENS6_IJNS7_ILi1EEESI_SI_EEESC_SE_Li256ELb1ELb1ELb1ELb0EEENS1_36VarlenDynamicPersistentTileSchedulerILi128ELi48ELi256ELi256ELb1ELb1ELb0ELb0ELb1ELb1EEEEEEEEEvNT_6ParamsE,"",@"SHT_CUDA_INFO"
	.sectionflags	@""
	.align	4


	//----- nvinfo : EIATTR_CUDA_API_VERSION
	.align		4
        /*0000*/ 	.byte	0x04, 0x37
        /*0002*/ 	.short	(.L_132 - .L_131)
.L_131:
        /*0004*/ 	.word	0x00000082


	//----- nvinfo : EIATTR_KPARAM_INFO
	.align		4
.L_132:
        /*0008*/ 	.byte	0x04, 0x17
        /*000a*/ 	.short	(.L_134 - .L_133)
.L_133:
        /*000c*/ 	.word	0x00000000
        /*0010*/ 	.short	0x0000
        /*0012*/ 	.short	0x0000
        /*0014*/ 	.byte	0x00, 0xf0, 0xe1, 0x10


	//----- nvinfo : EIATTR_SPARSE_MMA_MASK
	.align		4
.L_134:
        /*0018*/ 	.byte	0x03, 0x50
        /*001a*/ 	.short	0x0000


	//----- nvinfo : EIATTR_MAXREG_COUNT
	.align		4
        /*001c*/ 	.byte	0x03, 0x1b
        /*001e*/ 	.short	0x00ff


	//----- nvinfo : EIATTR_MERCURY_ISA_VERSION
	.align		4
        /*0020*/ 	.byte	0x03, 0x5f
        /*0022*/ 	.short	0x0101


	//----- nvinfo : EIATTR_EXIT_INSTR_OFFSETS
	.align		4
        /*0024*/ 	.byte	0x04, 0x1c
        /*0026*/ 	.short	(.L_136 - .L_135)


	//   ....[0]....
.L_135:
        /*0028*/ 	.word	0x00000010


	//----- nvinfo : EIATTR_MAX_THREADS
	.align		4
.L_136:
        /*002c*/ 	.byte	0x04, 0x05
        /*002e*/ 	.short	(.L_138 - .L_137)
.L_137:
        /*0030*/ 	.word	0x00000100
        /*0034*/ 	.word	0x00000001
        /*0038*/ 	.word	0x00000001


	//----- nvinfo : EIATTR_CBANK_PARAM_SIZE
	.align		4
.L_138:
        /*003c*/ 	.byte	0x03, 0x19
        /*003e*/ 	.short	0x0438


	//----- nvinfo : EIATTR_PARAM_CBANK
	.align		4
        /*0040*/ 	.byte	0x04, 0x0a
        /*0042*/ 	.short	(.L_140 - .L_139)
	.align		4
.L_139:
        /*0044*/ 	.word	index@(.nv.constant0._ZN7cutlass13device_kernelIN5flash19enable_sm80_to_sm89INS1_16FlashAttnFwdSm80INS1_25CollectiveMainloopFwdSm80ILi8ELi1ELb1EN4cute5tupleIJNS5_1CILi128EEENS7_ILi48EEENS7_ILi256EEEEEELi256ENS_6half_tEfNS_4arch4Sm80ELb0ELb0ELb0ELb1ELb1ELb0ELb1ELb1EEENS1_21CollectiveEpilogueFwdINS6_IJS8_SA_S9_EEENS6_IJNS7_ILi1EEESI_SI_EEESC_SE_Li256ELb1ELb1ELb1ELb0EEENS1_36VarlenDynamicPersistentTileSchedulerILi128ELi48ELi256ELi256ELb1ELb1ELb0ELb0ELb1ELb1EEEEEEEEEvNT_6ParamsE)
        /*0048*/ 	.short	0x0210
        /*004a*/ 	.short	0x0438


	//----- nvinfo : EIATTR_SW_WAR
	.align		4
.L_140:
        /*004c*/ 	.byte	0x04, 0x36
        /*004e*/ 	.short	(.L_142 - .L_141)
.L_141:
        /*0050*/ 	.word	0x00000008
.L_142:


//--------------------- .nv.info._ZN7cutlass13device_kernelIN5flash19enable_sm80_to_sm89INS1_16FlashAttnFwdSm80INS1_25CollectiveMainloopFwdSm80ILi8ELi1ELb0EN4cute5tupleIJNS5_1CILi128EEENS7_ILi32EEENS7_ILi256EEEEEELi256ENS_6half_tEfNS_4arch4Sm80ELb0ELb0ELb0ELb1ELb1ELb1ELb1ELb1EEENS1_21CollectiveEpilogueFwdINS6_IJS8_SA_S9_EEENS6_IJNS7_ILi1EEESI_SI_EEESC_SE_Li256ELb1ELb1ELb1ELb0EEENS1_36VarlenDynamicPersistentTileSchedulerILi128ELi32ELi256ELi256ELb1ELb1ELb0ELb0ELb1ELb1EEEEEEEEEvNT_6ParamsE --------------------------
	.section	.nv.info._ZN7cutlass13device_kernelIN5flash19enable_sm80_to_sm89INS1_16FlashAttnFwdSm80INS1_25CollectiveMainloopFwdSm80ILi8ELi1ELb0EN4cute5tupleIJNS5_1CILi128EEENS7_ILi32EEENS7_ILi256EEEEEELi256ENS_6half_tEfNS_4arch4Sm80ELb0ELb0ELb0ELb1ELb1ELb1ELb1ELb1EEENS1_21CollectiveEpilogueFwdINS6_IJS8_SA_S9_EEENS6_IJNS7_ILi1EEESI_SI_EEESC_SE_Li256ELb1ELb1ELb1ELb0EEENS1_36VarlenDynamicPersistentTileSchedulerILi128ELi32ELi256ELi256ELb1ELb1ELb0ELb0ELb1ELb1EEEEEEEEEvNT_6ParamsE,"",@"SHT_CUDA_INFO"
	.sectionflags	@""
	.align	4


	//----- nvinfo : EIATTR_CUDA_API_VERSION
	.align		4
        /*0000*/ 	.byte	0x04, 0x37
        /*0002*/ 	.short	(.L_144 - .L_143)
.L_143:
        /*0004*/ 	.word	0x00000082


	//----- nvinfo : EIATTR_KPARAM_INFO
	.align		4
.L_144:
        /*0008*/ 	.byte	0x04, 0x17
        /*000a*/ 	.short	(.L_146 - .L_145)
.L_145:
        /*000c*/ 	.word	0x00000000
        /*0010*/ 	.short	0x0000
        /*0012*/ 	.short	0x0000
        /*0014*/ 	.byte	0x00, 0xf0, 0xe1, 0x10


	//----- nvinfo : EIATTR_SPARSE_MMA_MASK
	.align		4
.L_146:
        /*0018*/ 	.byte	0x03, 0x50
        /*001a*/ 	.short	0x0000


	//----- nvinfo : EIATTR_MAXREG_COUNT
	.align		4
        /*001c*/ 	.byte	0x03, 0x1b
        /*001e*/ 	.short	0x00ff


	//----- nvinfo : EIATTR_MERCURY_ISA_VERSION
	.align		4
        /*0020*/ 	.byte	0x03, 0x5f
        /*0022*/ 	.short	0x0101


	//----- nvinfo : EIATTR_EXIT_INSTR_OFFSETS
	.align		4
        /*0024*/ 	.byte	0x04, 0x1c
        /*0026*/ 	.short	(.L_148 - .L_147)


	//   ....[0]....
.L_147:
        /*0028*/ 	.word	0x00000010


	//----- nvinfo : EIATTR_MAX_THREADS
	.align		4
.L_148:
        /*002c*/ 	.byte	0x04, 0x05
        /*002e*/ 	.short	(.L_150 - .L_149)
.L_149:
        /*0030*/ 	.word	0x00000100
        /*0034*/ 	.word	0x00000001
        /*0038*/ 	.word	0x00000001


	//----- nvinfo : EIATTR_CBANK_PARAM_SIZE
	.align		4
.L_150:
        /*003c*/ 	.byte	0x03, 0x19
        /*003e*/ 	.short	0x0438


	//----- nvinfo : EIATTR_PARAM_CBANK
	.align		4
        /*0040*/ 	.byte	0x04, 0x0a
        /*0042*/ 	.short	(.L_152 - .L_151)
	.align		4
.L_151:
        /*0044*/ 	.word	index@(.nv.constant0._ZN7cutlass13device_kernelIN5flash19enable_sm80_to_sm89INS1_16FlashAttnFwdSm80INS1_25CollectiveMainloopFwdSm80ILi8ELi1ELb0EN4cute5tupleIJNS5_1CILi128EEENS7_ILi32EEENS7_ILi256EEEEEELi256ENS_6half_tEfNS_4arch4Sm80ELb0ELb0ELb0ELb1ELb1ELb1ELb1ELb1EEENS1_21CollectiveEpilogueFwdINS6_IJS8_SA_S9_EEENS6_IJNS7_ILi1EEESI_SI_EEESC_SE_Li256ELb1ELb1ELb1ELb0EEENS1_36VarlenDynamicPersistentTileSchedulerILi128ELi32ELi256ELi256ELb1ELb1ELb0ELb0ELb1ELb1EEEEEEEEEvNT_6ParamsE)
        /*0048*/ 	.short	0x0210
        /*004a*/ 	.short	0x0438


	//----- nvinfo : EIATTR_SW_WAR
	.align		4
.L_152:
        /*004c*/ 	.byte	0x04, 0x36
        /*004e*/ 	.short	(.L_154 - .L_153)
.L_153:
        /*0050*/ 	.word	0x00000008
.L_154:


//--------------------- .nv.info._ZN7cutlass13device_kernelIN5flash19enable_sm80_to_sm89INS1_16FlashAttnFwdSm80INS1_25CollectiveMainloopFwdSm80ILi8ELi1ELb1EN4cute5tupleIJNS5_1CILi128EEENS7_ILi48EEENS7_ILi256EEEEEELi256ENS_6half_tEfNS_4arch4Sm80ELb0ELb1ELb0ELb0ELb1ELb0ELb1ELb1EEENS1_21CollectiveEpilogueFwdINS6_IJS8_SA_S9_EEENS6_IJNS7_ILi1EEESI_SI_EEESC_SE_Li256ELb0ELb1ELb1ELb0EEENS1_19SingleTileSchedulerILb0ELb1ELb1ELi128EEEEEEEEEvNT_6ParamsE --------------------------
	.section	.nv.info._ZN7cutlass13device_kernelIN5flash19enable_sm80_to_sm89INS1_16FlashAttnFwdSm80INS1_25CollectiveMainloopFwdSm80ILi8ELi1ELb1EN4cute5tupleIJNS5_1CILi128EEENS7_ILi48EEENS7_ILi256EEEEEELi256ENS_6half_tEfNS_4arch4Sm80ELb0ELb1ELb0ELb0ELb1ELb0ELb1ELb1EEENS1_21CollectiveEpilogueFwdINS6_IJS8_SA_S9_EEENS6_IJNS7_ILi1EEESI_SI_EEESC_SE_Li256ELb0ELb1ELb1ELb0EEENS1_19SingleTileSchedulerILb0ELb1ELb1ELi128EEEEEEEEEvNT_6ParamsE,"",@"SHT_CUDA_INFO"
	.sectionflags	@""
	.align	4


	//----- nvinfo : EIATTR_CUDA_API_VERSION
	.align		4
        /*0000*/ 	.byte	0x04, 0x37
        /*0002*/ 	.short	(.L_156 - .L_155)
.L_155:
        /*0004*/ 	.word	0x00000082


	//----- nvinfo : EIATTR_KPARAM_INFO
	.align		4
.L_156:
        /*0008*/ 	.byte	0x04, 0x17
        /*000a*/ 	.short	(.L_158 - .L_157)
.L_157:
        /*000c*/ 	.word	0x00000000
        /*0010*/ 	.short	0x0000
        /*0012*/ 	.short	0x0000
        /*0014*/ 	.byte	0x00, 0xf0, 0x61, 0x10


	//----- nvinfo : EIATTR_SPARSE_MMA_MASK
	.align		4
.L_158:
        /*0018*/ 	.byte	0x03, 0x50
        /*001a*/ 	.short	0x0000


	//----- nvinfo : EIATTR_MAXREG_COUNT
	.align		4
        /*001c*/ 	.byte	0x03, 0x1b
        /*001e*/ 	.short	0x00ff


	//----- nvinfo : EIATTR_MERCURY_ISA_VERSION
	.align		4
        /*0020*/ 	.byte	0x03, 0x5f
        /*0022*/ 	.short	0x0101


	//----- nvinfo : EIATTR_EXIT_INSTR_OFFSETS
	.align		4
        /*0024*/ 	.byte	0x04, 0x1c
        /*0026*/ 	.short	(.L_160 - .L_159)


	//   ....[0]....
.L_159:
        /*0028*/ 	.word	0x00000010


	//----- nvinfo : EIATTR_MAX_THREADS
	.align		4
.L_160:
        /*002c*/ 	.byte	0x04, 0x05
        /*002e*/ 	.short	(.L_162 - .L_161)
.L_161:
        /*0030*/ 	.word	0x00000100
        /*0034*/ 	.word	0x00000001
        /*0038*/ 	.word	0x00000001


	//----- nvinfo : EIATTR_CBANK_PARAM_SIZE
	.align		4
.L_162:
        /*003c*/ 	.byte	0x03, 0x19
        /*003e*/ 	.short	0x0418


	//----- nvinfo : EIATTR_PARAM_CBANK
	.align		4
        /*0040*/ 	.byte	0x04, 0x0a
        /*0042*/ 	.short	(.L_164 - .L_163)
	.align		4
.L_163:
        /*0044*/ 	.word	index@(.nv.constant0._ZN7cutlass13device_kernelIN5flash19enable_sm80_to_sm89INS1_16FlashAttnFwdSm80INS1_25CollectiveMainloopFwdSm80ILi8ELi1ELb1EN4cute5tupleIJNS5_1CILi128EEENS7_ILi48EEENS7_ILi256EEEEEELi256ENS_6half_tEfNS_4arch4Sm80ELb0ELb1ELb0ELb0ELb1ELb0ELb1ELb1EEENS1_21CollectiveEpilogueFwdINS6_IJS8_SA_S9_EEENS6_IJNS7_ILi1EEESI_SI_EEESC_SE_Li256ELb0ELb1ELb1ELb0EEENS1_19SingleTileSchedulerILb0ELb1ELb1ELi128EEEEEEEEEvNT_6ParamsE)
        /*0048*/ 	.short	0x0210
        /*004a*/ 	.short	0x0418


	//----- nvinfo : EIATTR_SW_WAR
	.align		4
.L_164:
        /*004c*/ 	.byte	0x04, 0x36
        /*004e*/ 	.short	(.L_166 - .L_165)
.L_165:
        /*0050*/ 	.word	0x00000008
.L_166:


//--------------------- .nv.info._ZN7cutlass13device_kernelIN5flash19enable_sm80_to_sm89INS1_16FlashAttnFwdSm80INS1_25CollectiveMainloopFwdSm80ILi8ELi1ELb1EN4cute5tupleIJNS5_1CILi128EEENS7_ILi48EEENS7_ILi256EEEEEELi256ENS_6half_tEfNS_4arch4Sm80ELb0ELb1ELb0ELb1ELb1ELb0ELb1ELb1EEENS1_21CollectiveEpilogueFwdINS6_IJS8_SA_S9_EEENS6_IJNS7_ILi1EEESI_SI_EEESC_SE_Li256ELb1ELb1ELb1ELb0EEENS1_36VarlenDynamicPersistentTileSchedulerILi128ELi48ELi256ELi256ELb1ELb1ELb0ELb1ELb0ELb1EEEEEEEEEvNT_6ParamsE --------------------------
	.section	.nv.info._ZN7cutlass13device_kernelIN5flash19enable_sm80_to_sm89INS1_16FlashAttnFwdSm80INS1_25CollectiveMainloopFwdSm80ILi8ELi1ELb1EN4cute5tupleIJNS5_1CILi128EEENS7_ILi48EEENS7_ILi256EEEEEELi256ENS_6half_tEfNS_4arch4Sm80ELb0ELb1ELb0ELb1ELb1ELb0ELb1ELb1EEENS1_21CollectiveEpilogueFwdINS6_IJS8_SA_S9_EEENS6_IJNS7_ILi1EEESI_SI_EEESC_SE_Li256ELb1ELb1ELb1ELb0EEENS1_36VarlenDynamicPersistentTileSchedulerILi128ELi48ELi256ELi256ELb1ELb1ELb0ELb1ELb0ELb1EEEEEEEEEvNT_6ParamsE,"",@"SHT_CUDA_INFO"
	.sectionflags	@""
	.align	4


	//----- nvinfo : EIATTR_CUDA_API_VERSION
	.align		4
        /*0000*/ 	.byte	0x04, 0x37
        /*0002*/ 	.short	(.L_168 - .L_167)
.L_167:
        /*0004*/ 	.word	0x00000082


	//----- nvinfo : EIATTR_KPARAM_INFO
	.align		4
.L_168:
        /*0008*/ 	.byte	0x04, 0x17
        /*000a*/ 	.short	(.L_170 - .L_169)
.L_169:
        /*000c*/ 	.word	0x00000000
        /*0010*/ 	.short	0x0000
        /*0012*/ 	.short	0x0000
        /*0014*/ 	.byte	0x00, 0xf0, 0xe1, 0x10


	//----- nvinfo : EIATTR_SPARSE_MMA_MASK
	.align		4
.L_170:
        /*0018*/ 	.byte	0x03, 0x50
        /*001a*/ 	.short	0x0000


	//----- nvinfo : EIATTR_MAXREG_COUNT
	.align		4
        /*001c*/ 	.byte	0x03, 0x1b
        /*001e*/ 	.short	0x00ff


	//----- nvinfo : EIATTR_MERCURY_ISA_VERSION
	.align		4
        /*0020*/ 	.byte	0x03, 0x5f
        /*0022*/ 	.short	0x0101


	//----- nvinfo : EIATTR_EXIT_INSTR_OFFSETS
	.align		4
        /*0024*/ 	.byte	0x04, 0x1c
        /*0026*/ 	.short	(.L_172 - .L_171)


	//   ....[0]....
.L_171:
        /*0028*/ 	.word	0x00000010


	//----- nvinfo : EIATTR_MAX_THREADS
	.align		4
.L_172:
        /*002c*/ 	.byte	0x04, 0x05
        /*002e*/ 	.short	(.L_174 - .L_173)
.L_173:
        /*0030*/ 	.word	0x00000100
        /*0034*/ 	.word	0x00000001
        /*0038*/ 	.word	0x00000001


	//----- nvinfo : EIATTR_CBANK_PARAM_SIZE
	.align		4
.L_174:
        /*003c*/ 	.byte	0x03, 0x19
        /*003e*/ 	.short	0x0438


	//----- nvinfo : EIATTR_PARAM_CBANK
	.align		4
        /*0040*/ 	.byte	0x04, 0x0a
        /*0042*/ 	.short	(.L_176 - .L_175)
	.align		4
.L_175:
        /*0044*/ 	.word	index@(.nv.constant0._ZN7cutlass13device_kernelIN5flash19enable_sm80_to_sm89INS1_16FlashAttnFwdSm80INS1_25CollectiveMainloopFwdSm80ILi8ELi1ELb1EN4cute5tupleIJNS5_1CILi128EEENS7_ILi48EEENS7_ILi256EEEEEELi256ENS_6half_tEfNS_4arch4Sm80ELb0ELb1ELb0ELb1ELb1ELb0ELb1ELb1EEENS1_21CollectiveEpilogueFwdINS6_IJS8_SA_S9_EEENS6_IJNS7_ILi1EEESI_SI_EEESC_SE_Li256ELb1ELb1ELb1ELb0EEENS1_36VarlenDynamicPersistentTileSchedulerILi128ELi48ELi256ELi256ELb1ELb1ELb0ELb1ELb0ELb1EEEEEEEEEvNT_6ParamsE)
        /*0048*/ 	.short	0x0210
        /*004a*/ 	.short	0x0438


	//----- nvinfo : EIATTR_SW_WAR
	.align		4
.L_176:
        /*004c*/ 	.byte	0x04, 0x36
        /*004e*/ 	.short	(.L_178 - .L_177)
.L_177:
        /*0050*/ 	.word	0x00000008
.L_178:


//--------------------- .nv.info._ZN7cutlass13device_kernelIN5flash19enable_sm80_to_sm89INS1_16FlashAttnFwdSm80INS1_25CollectiveMainloopFwdSm80ILi8ELi1ELb0EN4cute5tupleIJNS5_1CILi128EEENS7_ILi32EEENS7_ILi256EEEEEELi256ENS_6half_tEfNS_4arch4Sm80ELb0ELb1ELb0ELb1ELb1ELb1ELb1ELb1EEENS1_21CollectiveEpilogueFwdINS6_IJS8_SA_S9_EEENS6_IJNS7_ILi1EEESI_SI_EEESC_SE_Li256ELb1ELb1ELb1ELb0EEENS1_36VarlenDynamicPersistentTileSchedulerILi128ELi32ELi256ELi256ELb1ELb1ELb0ELb1ELb0ELb1EEEEEEEEEvNT_6ParamsE --------------------------
	.section	.nv.info._ZN7cutlass13device_kernelIN5flash19enable_sm80_to_sm89INS1_16FlashAttnFwdSm80INS1_25CollectiveMainloopFwdSm80ILi8ELi1ELb0EN4cute5tupleIJNS5_1CILi128EEENS7_ILi32EEENS7_ILi256EEEEEELi256ENS_6half_tEfNS_4arch4Sm80ELb0ELb1ELb0ELb1ELb1ELb1ELb1ELb1EEENS1_21CollectiveEpilogueFwdINS6_IJS8_SA_S9_EEENS6_IJNS7_ILi1EEESI_SI_EEESC_SE_Li256ELb1ELb1ELb1ELb0EEENS1_36VarlenDynamicPersistentTileSchedulerILi128ELi32ELi256ELi256ELb1ELb1ELb0ELb1ELb0ELb1EEEEEEEEEvNT_6ParamsE,"",@"SHT_CUDA_INFO"
	.sectionflags	@""
	.align	4


	//----- nvinfo : EIATTR_CUDA_API_VERSION
	.align		4
        /*0000*/ 	.byte	0x04, 0x37
        /*0002*/ 	.short	(.L_180 - .L_179)
.L_179:
        /*0004*/ 	.word	0x00000082


	//----- nvinfo : EIATTR_KPARAM_INFO
	.align		4
.L_180:
        /*0008*/ 	.byte	0x04, 0x17
        /*000a*/ 	.short	(.L_182 - .L_181)
.L_181:
        /*000c*/ 	.word	0x00000000
        /*0010*/ 	.short	0x0000
        /*0012*/ 	.short	0x0000
        /*0014*/ 	.byte	0x00, 0xf0, 0xe1, 0x10


	//----- nvinfo : EIATTR_SPARSE_MMA_MASK
	.align		4
.L_182:
        /*0018*/ 	.byte	0x03, 0x50
        /*001a*/ 	.short	0x0000


	//----- nvinfo : EIATTR_MAXREG_COUNT
	.align		4
        /*001c*/ 	.byte	0x03, 0x1b
        /*001e*/ 	.short	0x00ff


	//----- nvinfo : EIATTR_MERCURY_ISA_VERSION
	.align		4
        /*0020*/ 	.byte	0x03, 0x5f
        /*0022*/ 	.short	0x0101


	//----- nvinfo : EIATTR_EXIT_INSTR_OFFSETS
	.align		4
        /*0024*/ 	.byte	0x04, 0x1c
        /*0026*/ 	.short	(.L_184 - .L_183)


	//   ....[0]....
.L_183:
        /*0028*/ 	.word	0x00000010


	//----- nvinfo : EIATTR_MAX_THREADS
	.align		4
.L_184:
        /*002c*/ 	.byte	0x04, 0x05
        /*002e*/ 	.short	(.L_186 - .L_185)
.L_185:
        /*0030*/ 	.word	0x00000100
        /*0034*/ 	.word	0x00000001
        /*0038*/ 	.word	0x00000001


	//----- nvinfo : EIATTR_CBANK_PARAM_SIZE
	.align		4
.L_186:
        /*003c*/ 	.byte	0x03, 0x19
        /*003e*/ 	.short	0x0438


	//----- nvinfo : EIATTR_PARAM_CBANK
	.align		4
        /*0040*/ 	.byte	0x04, 0x0a
        /*0042*/ 	.short	(.L_188 - .L_187)
	.align		4
.L_187:
        /*0044*/ 	.word	index@(.nv.constant0._ZN7cutlass13device_kernelIN5flash19enable_sm80_to_sm89INS1_16FlashAttnFwdSm80INS1_25CollectiveMainloopFwdSm80ILi8ELi1ELb0EN4cute5tupleIJNS5_1CILi128EEENS7_ILi32EEENS7_ILi256EEEEEELi256ENS_6half_tEfNS_4arch4Sm80ELb0ELb1ELb0ELb1ELb1ELb1ELb1ELb1EEENS1_21CollectiveEpilogueFwdINS6_IJS8_SA_S9_EEENS6_IJNS7_ILi1EEESI_SI_EEESC_SE_Li256ELb1ELb1ELb1ELb0EEENS1_36VarlenDynamicPersistentTileSchedulerILi128ELi32ELi256ELi256ELb1ELb1ELb0ELb1ELb0ELb1EEEEEEEEEvNT_6ParamsE)
        /*0048*/ 	.short	0x0210
        /*004a*/ 	.short	0x0438


	//----- nvinfo : EIATTR_SW_WAR
	.align		4
.L_188:
        /*004c*/ 	.byte	0x04, 0x36
        /*004e*/ 	.short	(.L_190 - .L_189)
.L_189:
        /*0050*/ 	.word	0x00000008
.L_190:


//--------------------- .nv.info._ZN7cutlass13device_kernelIN5flash19enable_sm80_to_sm89INS1_16FlashAttnFwdSm80INS1_25CollectiveMainloopFwdSm80ILi8ELi1ELb1EN4cute5tupleIJNS5_1CILi128EEENS7_ILi64EEENS7_ILi256EEEEEELi256ENS_6half_tEfNS_4arch4Sm80ELb1ELb0ELb0ELb0ELb1ELb0ELb1ELb1EEENS1_21CollectiveEpilogueFwdINS6_IJS8_SA_S9_EEENS6_IJNS7_ILi1EEESI_SI_EEESC_SE_Li256ELb0ELb1ELb1ELb0EEENS1_30DynamicPersistentTileSchedulerILi256ELi256ELb1ELb1ELb0EEEEEEEEEvNT_6ParamsE --------------------------
	.section	.nv.info._ZN7cutlass13device_kernelIN5flash19enable_sm80_to_sm89INS1_16FlashAttnFwdSm80INS1_25CollectiveMainloopFwdSm80ILi8ELi1ELb1EN4cute5tupleIJNS5_1CILi128EEENS7_ILi64EEENS7_ILi256EEEEEELi256ENS_6half_tEfNS_4arch4Sm80ELb1ELb0ELb0ELb0ELb1ELb0ELb1ELb1EEENS1_21CollectiveEpilogueFwdINS6_IJS8_SA_S9_EEENS6_IJNS7_ILi1EEESI_SI_EEESC_SE_Li256ELb0ELb1ELb1ELb0EEENS1_30DynamicPersistentTileSchedulerILi256ELi256ELb1ELb1ELb0EEEEEEEEEvNT_6ParamsE,"",@"SHT_CUDA_INFO"
	.sectionflags	@""
	.align	4


	//----- nvinfo : EIATTR_CUDA_API_VERSION
	.align		4
        /*0000*/ 	.byte	0x04, 0x37
        /*0002*/ 	.short	(.L_192 - .L_191)
.L_191:
        /*0004*/ 	.word	0x00000082


	//----- nvinfo : EIATTR_KPARAM_INFO
	.align		4
.L_192:
        /*0008*/ 	.byte	0x04, 0x17
        /*000a*/ 	.short	(.L_194 - .L_193)
.L_193:
        /*000c*/ 	.word	0x00000000
        /*0010*/ 	.short	0x0000
        /*0012*/ 	.short	0x0000
        /*0014*/ 	.byte	0x00, 0xf0, 0xa1, 0x10


	//----- nvinfo : EIATTR_SPARSE_MMA_MASK
	.align		4
.L_194:
        /*0018*/ 	.byte	0x03, 0x50
        /*001a*/ 	.short	0x0000


	//----- nvinfo : EIATTR_MAXREG_COUNT
	.align		4
        /*001c*/ 	.byte	0x03, 0x1b
        /*001e*/ 	.short	0x00ff


	//----- nvinfo : EIATTR_MERCURY_ISA_VERSION
	.align		4
        /*0020*/ 	.byte	0x03, 0x5f
        /*0022*/ 	.short	0x0101


	//----- nvinfo : EIATTR_EXIT_INSTR_OFFSETS
	.align		4
        /*0024*/ 	.byte	0x04, 0x1c
        /*0026*/ 	.short	(.L_196 - .L_195)


	//   ....[0]....
.L_195:
        /*0028*/ 	.word	0x00000010


	//----- nvinfo : EIATTR_MAX_THREADS
	.align		4
.L_196:
        /*002c*/ 	.byte	0x04, 0x05
        /*002e*/ 	.short	(.L_198 - .L_197)
.L_197:
        /*0030*/ 	.word	0x00000100
        /*0034*/ 	.word	0x00000001
        /*0038*/ 	.word	0x00000001


	//----- nvinfo : EIATTR_CBANK_PARAM_SIZE
	.align		4
.L_198:
        /*003c*/ 	.byte	0x03, 0x19
        /*003e*/ 	.short	0x0428


	//----- nvinfo : EIATTR_PARAM_CBANK
	.align		4
        /*0040*/ 	.byte	0x04, 0x0a
        /*0042*/ 	.short	(.L_200 - .L_199)
	.align		4
.L_199:
        /*0044*/ 	.word	index@(.nv.constant0._ZN7cutlass13device_kernelIN5flash19enable_sm80_to_sm89INS1_16FlashAttnFwdSm80INS1_25CollectiveMainloopFwdSm80ILi8ELi1ELb1EN4cute5tupleIJNS5_1CILi128EEENS7_ILi64EEENS7_ILi256EEEEEELi256ENS_6half_tEfNS_4arch4Sm80ELb1ELb0ELb0ELb0ELb1ELb0ELb1ELb1EEENS1_21CollectiveEpilogueFwdINS6_IJS8_SA_S9_EEENS6_IJNS7_ILi1EEESI_SI_EEESC_SE_Li256ELb0ELb1ELb1ELb0EEENS1_30DynamicPersistentTileSchedulerILi256ELi256ELb1ELb1ELb0EEEEEEEEEvNT_6ParamsE)
        /*0048*/ 	.short	0x0210
        /*004a*/ 	.short	0x0428


	//----- nvinfo : EIATTR_SW_WAR
	.align		4
.L_200:
        /*004c*/ 	.byte	0x04, 0x36
        /*004e*/ 	.short	(.L_202 - .L_201)
.L_201:
        /*0050*/ 	.word	0x00000008
.L_202:


//--------------------- .nv.info._ZN7cutlass13device_kernelIN5flash19enable_sm80_to_sm89INS1_16FlashAttnFwdSm80INS1_25CollectiveMainloopFwdSm80ILi8ELi1ELb1EN4cute5tupleIJNS5_1CILi128EEENS7_ILi48EEENS7_ILi256EEEEEELi256ENS_6half_tEfNS_4arch4Sm80ELb1ELb0ELb0ELb1ELb1ELb0ELb1ELb1EEENS1_21CollectiveEpilogueFwdINS6_IJS8_SA_S9_EEENS6_IJNS7_ILi1EEESI_SI_EEESC_SE_Li256ELb1ELb1ELb1ELb0EEENS1_36VarlenDynamicPersistentTileSchedulerILi128ELi48ELi256ELi256ELb1ELb1ELb0ELb1ELb1ELb1EEEEEEEEEvNT_6ParamsE --------------------------
	.section	.nv.info._ZN7cutlass13device_kernelIN5flash19enable_sm80_to_sm89INS1_16FlashAttnFwdSm80INS1_25CollectiveMainloopFwdSm80ILi8ELi1ELb1EN4cute5tupleIJNS5_1CILi128EEENS7_ILi48EEENS7_ILi256EEEEEELi256ENS_6half_tEfNS_4arch4Sm80ELb1ELb0ELb0ELb1ELb1ELb0ELb1ELb1EEENS1_21CollectiveEpilogueFwdINS6_IJS8_SA_S9_EEENS6_IJNS7_ILi1EEESI_SI_EEESC_SE_Li256ELb1ELb1ELb1ELb0EEENS1_36VarlenDynamicPersistentTileSchedulerILi128ELi48ELi256ELi256ELb1ELb1ELb0ELb1ELb1ELb1EEEEEEEEEvNT_6ParamsE,"",@"SHT_CUDA_INFO"
	.sectionflags	@""
	.align	4


	//----- nvinfo : EIATTR_CUDA_API_VERSION
	.align		4
        /*0000*/ 	.byte	0x04, 0x37
        /*0002*/ 	.short	(.L_204 - .L_203)
.L_203:
        /*0004*/ 	.word	0x00000082


	//----- nvinfo : EIATTR_KPARAM_INFO
	.align		4
.L_204:
        /*0008*/ 	.byte	0x04, 0x17
        /*000a*/ 	.short	(.L_206 - .L_205)
.L_205:
        /*000c*/ 	.word	0x00000000
        /*0010*/ 	.short	0x0000
        /*0012*/ 	.short	0x0000
        /*0014*/ 	.byte	0x00, 0xf0, 0xe1, 0x10


	//----- nvinfo : EIATTR_SPARSE_MMA_MASK
	.align		4
.L_206:
        /*0018*/ 	.byte	0x03, 0x50
        /*001a*/ 	.short	0x0000


	//----- nvinfo : EIATTR_MAXREG_COUNT
	.align		4
        /*001c*/ 	.byte	0x03, 0x1b
        /*001e*/ 	.short	0x00ff


	//----- nvinfo : EIATTR_MERCURY_ISA_VERSION
	.align		4
        /*0020*/ 	.byte	0x03, 0x5f
        /*0022*/ 	.short	0x0101


	//----- nvinfo : EIATTR_EXIT_INSTR_OFFSETS
	.align		4
        /*0024*/ 	.byte	0x04, 0x1c
        /*0026*/ 	.short	(.L_208 - .L_207)


	//   ....[0]....
.L_207:
        /*0028*/ 	.word	0x00000010


	//----- nvinfo : EIATTR_MAX_THREADS
	.align		4
.L_208:
        /*002c*/ 	.byte	0x04, 0x05
        /*002e*/ 	.short	(.L_210 - .L_209)
.L_209:
        /*0030*/ 	.word	0x00000100
        /*0034*/ 	.word	0x00000001
        /*0038*/ 	.word	0x00000001


	//----- nvinfo : EIATTR_CBANK_PARAM_SIZE
	.align		4
.L_210:
        /*003c*/ 	.byte	0x03, 0x19
        /*003e*/ 	.short	0x0438


	//----- nvinfo : EIATTR_PARAM_CBANK
	.align		4
        /*0040*/ 	.byte	0x04, 0x0a
        /*0042*/ 	.short	(.L_212 - .L_211)
	.align		4
.L_211:
        /*0044*/ 	.word	index@(.nv.constant0._ZN7cutlass13device_kernelIN5flash19enable_sm80_to_sm89INS1_16FlashAttnFwdSm80INS1_25CollectiveMainloopFwdSm80ILi8ELi1ELb1EN4cute5tupleIJNS5_1CILi128EEENS7_ILi48EEENS7_ILi256EEEEEELi256ENS_6half_tEfNS_4arch4Sm80ELb1ELb0ELb0ELb1ELb1ELb0ELb1ELb1EEENS1_21CollectiveEpilogueFwdINS6_IJS8_SA_S9_EEENS6_IJNS7_ILi1EEESI_SI_EEESC_SE_Li256ELb1ELb1ELb1ELb0EEENS1_36VarlenDynamicPersistentTileSchedulerILi128ELi48ELi256ELi256ELb1ELb1ELb0ELb1ELb1ELb1EEEEEEEEEvNT_6ParamsE)
        /*0048*/ 	.short	0x0210
        /*004a*/ 	.short	0x0438


	//----- nvinfo : EIATTR_SW_WAR
	.align		4
.L_212:
        /*004c*/ 	.byte	0x04, 0x36
        /*004e*/ 	.short	(.L_214 - .L_213)
.L_213:
        /*0050*/ 	.word	0x00000008
.L_214:


//--------------------- .nv.info._ZN7cutlass13device_kernelIN5flash19enable_sm80_to_sm89INS1_16FlashAttnFwdSm80INS1_25CollectiveMainloopFwdSm80ILi8ELi1ELb0EN4cute5tupleIJNS5_1CILi128EEENS7_ILi32EEENS7_ILi256EEEEEELi256ENS_6half_tEfNS_4arch4Sm80ELb1ELb0ELb0ELb1ELb1ELb1ELb1ELb1EEENS1_21CollectiveEpilogueFwdINS6_IJS8_SA_S9_EEENS6_IJNS7_ILi1EEESI_SI_EEESC_SE_Li256ELb1ELb1ELb1ELb0EEENS1_36VarlenDynamicPersistentTileSchedulerILi128ELi32ELi256ELi256ELb1ELb1ELb0ELb1ELb1ELb1EEEEEEEEEvNT_6ParamsE --------------------------
	.section	.nv.info._ZN7cutlass13device_kernelIN5flash19enable_sm80_to_sm89INS1_16FlashAttnFwdSm80INS1_25CollectiveMainloopFwdSm80ILi8ELi1ELb0EN4cute5tupleIJNS5_1CILi128EEENS7_ILi32EEENS7_ILi256EEEEEELi256ENS_6half_tEfNS_4arch4Sm80ELb1ELb0ELb0ELb1ELb1ELb1ELb1ELb1EEENS1_21CollectiveEpilogueFwdINS6_IJS8_SA_S9_EEENS6_IJNS7_ILi1EEESI_SI_EEESC_SE_Li256ELb1ELb1ELb1ELb0EEENS1_36VarlenDynamicPersistentTileSchedulerILi128ELi32ELi256ELi256ELb1ELb1ELb0ELb1ELb1ELb1EEEEEEEEEvNT_6ParamsE,"",@"SHT_CUDA_INFO"
	.sectionflags	@""
	.align	4


	//----- nvinfo : EIATTR_CUDA_API_VERSION
	.align		4
        /*0000*/ 	.byte	0x04, 0x37
        /*0002*/ 	.short	(.L_216 - .L_215)
.L_215:
        /*0004*/ 	.word	0x00000082


	//----- nvinfo : EIATTR_KPARAM_INFO
	.align		4
.L_216:
        /*0008*/ 	.byte	0x04, 0x17
        /*000a*/ 	.short	(.L_218 - .L_217)
.L_217:
        /*000c*/ 	.word	0x00000000
        /*0010*/ 	.short	0x0000
        /*0012*/ 	.short	0x0000
        /*0014*/ 	.byte	0x00, 0xf0, 0xe1, 0x10


	//----- nvinfo : EIATTR_SPARSE_MMA_MASK
	.align		4
.L_218:
        /*0018*/ 	.byte	0x03, 0x50
        /*001a*/ 	.short	0x0000


	//----- nvinfo : EIATTR_MAXREG_COUNT
	.align		4
        /*001c*/ 	.byte	0x03, 0x1b
        /*001e*/ 	.short	0x00ff


	//----- nvinfo : EIATTR_MERCURY_ISA_VERSION
	.align		4
        /*0020*/ 	.byte	0x03, 0x5f
        /*0022*/ 	.short	0x0101


	//----- nvinfo : EIATTR_EXIT_INSTR_OFFSETS
	.align		4
        /*0024*/ 	.byte	0x04, 0x1c
        /*0026*/ 	.short	(.L_220 - .L_219)


	//   ....[0]....
.L_219:
        /*0028*/ 	.word	0x00000010


	//----- nvinfo : EIATTR_MAX_THREADS
	.align		4
.L_220:
        /*002c*/ 	.byte	0x04, 0x05
        /*002e*/ 	.short	(.L_222 - .L_221)
.L_221:
        /*0030*/ 	.word	0x00000100
        /*0034*/ 	.word	0x00000001
        /*0038*/ 	.word	0x00000001


	//----- nvinfo : EIATTR_CBANK_PARAM_SIZE
	.align		4
.L_222:
        /*003c*/ 	.byte	0x03, 0x19
        /*003e*/ 	.short	0x0438


	//----- nvinfo : EIATTR_PARAM_CBANK
	.align		4
        /*0040*/ 	.byte	0x04, 0x0a
        /*0042*/ 	.short	(.L_224 - .L_223)
	.align		4
.L_223:
        /*0044*/ 	.word	index@(.nv.constant0._ZN7cutlass13device_kernelIN5flash19enable_sm80_to_sm89INS1_16FlashAttnFwdSm80INS1_25CollectiveMainloopFwdSm80ILi8ELi1ELb0EN4cute5tupleIJNS5_1CILi128EEENS7_ILi32EEENS7_ILi256EEEEEELi256ENS_6half_tEfNS_4arch4Sm80ELb1ELb0ELb0ELb1ELb1ELb1ELb1ELb1EEENS1_21CollectiveEpilogueFwdINS6_IJS8_SA_S9_EEENS6_IJNS7_ILi1EEESI_SI_EEESC_SE_Li256ELb1ELb1ELb1ELb0EEENS1_36VarlenDynamicPersistentTileSchedulerILi128ELi32ELi256ELi256ELb1ELb1ELb0ELb1ELb1ELb1EEEEEEEEEvNT_6ParamsE)
        /*0048*/ 	.short	0x0210
        /*004a*/ 	.short	0x0438


	//----- nvinfo : EIATTR_SW_WAR
	.align		4
.L_224:
        /*004c*/ 	.byte	0x04, 0x36
        /*004e*/ 	.short	(.L_226 - .L_225)
.L_225:
        /*0050*/ 	.word	0x00000008
.L_226:


//--------------------- .nv.info._ZN7cutlass13device_kernelIN5flash19enable_sm80_to_sm89INS1_16FlashAttnFwdSm80INS1_25CollectiveMainloopFwdSm80ILi8ELi1ELb0EN4cute5tupleIJNS5_1CILi128EEENS7_ILi96EEENS7_ILi256EEEEEELi256ENS_6half_tEfNS_4arch4Sm80ELb0ELb0ELb0ELb0ELb1ELb0ELb1ELb1EEENS1_21CollectiveEpilogueFwdINS6_IJS8_SA_S9_EEENS6_IJNS7_ILi1EEESI_SI_EEESC_SE_Li256ELb0ELb1ELb1ELb0EEENS1_19SingleTileSchedulerILb0ELb1ELb1ELi128EEEEEEEEEvNT_6ParamsE --------------------------
	.section	.nv.info._ZN7cutlass13device_kernelIN5flash19enable_sm80_to_sm89INS1_16FlashAttnFwdSm80INS1_25CollectiveMainloopFwdSm80ILi8ELi1ELb0EN4cute5tupleIJNS5_1CILi128EEENS7_ILi96EEENS7_ILi256EEEEEELi256ENS_6half_tEfNS_4arch4Sm80ELb0ELb0ELb0ELb0ELb1ELb0ELb1ELb1EEENS1_21CollectiveEpilogueFwdINS6_IJS8_SA_S9_EEENS6_IJNS7_ILi1EEESI_SI_EEESC_SE_Li256ELb0ELb1ELb1ELb0EEENS1_19SingleTileSchedulerILb0ELb1ELb1ELi128EEEEEEEEEvNT_6ParamsE,"",@"SHT_CUDA_INFO"
	.sectionflags	@""
	.align	4


	//----- nvinfo : EIATTR_CUDA_API_VERSION
	.align		4
        /*0000*/ 	.byte	0x04, 0x37
        /*0002*/ 	.short	(.L_228 - .L_227)
.L_227:
        /*0004*/ 	.word	0x00000082


	//----- nvinfo : EIATTR_KPARAM_INFO
	.align		4
.L_228:
        /*0008*/ 	.byte	0x04, 0x17
        /*000a*/ 	.short	(.L_230 - .L_229)
.L_229:
        /*000c*/ 	.word	0x00000000
        /*0010*/ 	.short	0x0000
        /*0012*/ 	.short	0x0000
        /*0014*/ 	.byte	0x00, 0xf0, 0x61, 0x10


	//----- nvinfo : EIATTR_SPARSE_MMA_MASK
	.align		4
.L_230:
        /*0018*/ 	.byte	0x03, 0x50
        /*001a*/ 	.short	0x0000


	//----- nvinfo : EIATTR_MAXREG_COUNT
	.align		4
        /*001c*/ 	.byte	0x03, 0x1b
        /*001e*/ 	.short	0x00ff


	//----- nvinfo : EIATTR_MERCURY_ISA_VERSION
	.align		4
        /*0020*/ 	.byte	0x03, 0x5f
        /*0022*/ 	.short	0x0101


	//----- nvinfo : EIATTR_EXIT_INSTR_OFFSETS
	.align		4
        /*0024*/ 	.byte	0x04, 0x1c
        /*0026*/ 	.short	(.L_232 - .L_231)


	//   ....[0]....
.L_231:
        /*0028*/ 	.word	0x00000010


	//----- nvinfo : EIATTR_MAX_THREADS
	.align		4
.L_232:
        /*002c*/ 	.byte	0x04, 0x05
        /*002e*/ 	.short	(.L_234 - .L_233)
.L_233:
        /*0030*/ 	.word	0x00000100
        /*0034*/ 	.word	0x00000001
        /*0038*/ 	.word	0x00000001


	//----- nvinfo : EIATTR_CBANK_PARAM_SIZE
	.align		4
.L_234:
        /*003c*/ 	.byte	0x03, 0x19
        /*003e*/ 	.short	0x0418


	//----- nvinfo : EIATTR_PARAM_CBANK
	.align		4
        /*0040*/ 	.byte	0x04, 0x0a
        /*0042*/ 	.short	(.L_236 - .L_235)
	.align		4
.L_235:
        /*0044*/ 	.word	index@(.nv.constant0._ZN7cutlass13device_kernelIN5flash19enable_sm80_to_sm89INS1_16FlashAttnFwdSm80INS1_25CollectiveMainloopFwdSm80ILi8ELi1ELb0EN4cute5tupleIJNS5_1CILi128EEENS7_ILi96EEENS7_ILi256EEEEEELi256ENS_6half_tEfNS_4arch4Sm80ELb0ELb0ELb0ELb0ELb1ELb0ELb1ELb1EEENS1_21CollectiveEpilogueFwdINS6_IJS8_SA_S9_EEENS6_IJNS7_ILi1EEESI_SI_EEESC_SE_Li256ELb0ELb1ELb1ELb0EEENS1_19SingleTileSchedulerILb0ELb1ELb1ELi128EEEEEEEEEvNT_6ParamsE)
        /*0048*/ 	.short	0x0210
        /*004a*/ 	.short	0x0418


	//----- nvinfo : EIATTR_SW_WAR
	.align		4
.L_236:
        /*004c*/ 	.byte	0x04, 0x36
        /*004e*/ 	.short	(.L_238 - .L_237)
.L_237:
        /*0050*/ 	.word	0x00000008
.L_238:


//--------------------- .nv.info._ZN7cutlass13device_kernelIN5flash19enable_sm80_to_sm89INS1_16FlashAttnFwdSm80INS1_25CollectiveMainloopFwdSm80ILi8ELi1ELb0EN4cute5tupleIJNS5_1CILi128EEENS7_ILi64EEENS7_ILi256EEEEEELi256ENS_6half_tEfNS_4arch4Sm80ELb0ELb0ELb0ELb1ELb1ELb0ELb1ELb1EEENS1_21CollectiveEpilogueFwdINS6_IJS8_SA_S9_EEENS6_IJNS7_ILi1EEESI_SI_EEESC_SE_Li256ELb1ELb1ELb1ELb0EEENS1_36VarlenDynamicPersistentTileSchedulerILi128ELi64ELi256ELi256ELb1ELb1ELb0ELb0ELb1ELb1EEEEEEEEEvNT_6ParamsE --------------------------
	.section	.nv.info._ZN7cutlass13device_kernelIN5flash19enable_sm80_to_sm89INS1_16FlashAttnFwdSm80INS1_25CollectiveMainloopFwdSm80ILi8ELi1ELb0EN4cute5tupleIJNS5_1CILi128EEENS7_ILi64EEENS7_ILi256EEEEEELi256ENS_6half_tEfNS_4arch4Sm80ELb0ELb0ELb0ELb1ELb1ELb0ELb1ELb1EEENS1_21CollectiveEpilogueFwdINS6_IJS8_SA_S9_EEENS6_IJNS7_ILi1EEESI_SI_EEESC_SE_Li256ELb1ELb1ELb1ELb0EEENS1_36VarlenDynamicPersistentTileSchedulerILi128ELi64ELi256ELi256ELb1ELb1ELb0ELb0ELb1ELb1EEEEEEEEEvNT_6ParamsE,"",@"SHT_CUDA_INFO"
	.sectionflags	@""
	.align	4


	//----- nvinfo : EIATTR_CUDA_API_VERSION
	.align		4
        /*0000*/ 	.byte	0x04, 0x37
        /*0002*/ 	.short	(.L_240 - .L_239)
.L_239:
        /*0004*/ 	.word	0x00000082


	//----- nvinfo : EIATTR_KPARAM_INFO
	.align		4
.L_240:
        /*0008*/ 	.byte	0x04, 0x17
        /*000a*/ 	.short	(.L_242 - .L_241)
.L_241:
        /*000c*/ 	.word	0x00000000
        /*0010*/ 	.short	0x0000
        /*0012*/ 	.short	0x0000
        /*0014*/ 	.byte	0x00, 0xf0, 0xe1, 0x10


	//----- nvinfo : EIATTR_SPARSE_MMA_MASK
	.align		4
.L_242:
        /*0018*/ 	.byte	0x03, 0x50
        /*001a*/ 	.short	0x0000


	//----- nvinfo : EIATTR_MAXREG_COUNT
	.align		4
        /*001c*/ 	.byte	0x03, 0x1b
        /*001e*/ 	.short	0x00ff


	//----- nvinfo : EIATTR_MERCURY_ISA_VERSION
	.align		4
        /*0020*/ 	.byte	0x03, 0x5f
        /*0022*/ 	.short	0x0101


	//----- nvinfo : EIATTR_EXIT_INSTR_OFFSETS
	.align		4
        /*0024*/ 	.byte	0x04, 0x1c
        /*0026*/ 	.short	(.L_244 - .L_243)


	//   ....[0]....
.L_243:
        /*0028*/ 	.word	0x00000010


	//----- nvinfo : EIATTR_MAX_THREADS
	.align		4
.L_244:
        /*002c*/ 	.byte	0x04, 0x05
        /*002e*/ 	.short	(.L_246 - .L_245)
.L_245:
        /*0030*/ 	.word	0x00000100
        /*0034*/ 	.word	0x00000001
        /*0038*/ 	.word	0x00000001


	//----- nvinfo : EIATTR_CBANK_PARAM_SIZE
	.align		4
.L_246:
        /*003c*/ 	.byte	0x03, 0x19
        /*003e*/ 	.short	0x0438


	//----- nvinfo : EIATTR_PARAM_CBANK
	.align		4
        /*0040*/ 	.byte	0x04, 0x0a
        /*0042*/ 	.short	(.L_248 - .L_247)
	.align		4
.L_247:
        /*0044*/ 	.word	index@(.nv.constant0._ZN7cutlass13device_kernelIN5flash19enable_sm80_to_sm89INS1_16FlashAttnFwdSm80INS1_25CollectiveMainloopFwdSm80ILi8ELi1ELb0EN4cute5tupleIJNS5_1CILi128EEENS7_ILi64EEENS7_ILi256EEEEEELi256ENS_6half_tEfNS_4arch4Sm80ELb0ELb0ELb0ELb1ELb1ELb0ELb1ELb1EEENS1_21CollectiveEpilogueFwdINS6_IJS8_SA_S9_EEENS6_IJNS7_ILi1EEESI_SI_EEESC_SE_Li256ELb1ELb1ELb1ELb0EEENS1_36VarlenDynamicPersistentTileSchedulerILi128ELi64ELi256ELi256ELb1ELb1ELb0ELb0ELb1ELb1EEEEEEEEEvNT_6ParamsE)
        /*0048*/ 	.short	0x0210
        /*004a*/ 	.short	0x0438


	//----- nvinfo : EIATTR_SW_WAR
	.align		4
.L_248:
        /*004c*/ 	.byte	0x04, 0x36
        /*004e*/ 	.short	(.L_250 - .L_249)
.L_249:
        /*0050*/ 	.word	0x00000008
.L_250:


//--------------------- .nv.info._ZN7cutlass13device_kernelIN5flash19enable_sm80_to_sm89INS1_16FlashAttnFwdSm80INS1_25CollectiveMainloopFwdSm80ILi8ELi1ELb0EN4cute5tupleIJNS5_1CILi128EEENS7_ILi48EEENS7_ILi256EEEEEELi256ENS_6half_tEfNS_4arch4Sm80ELb0ELb0ELb0ELb1ELb1ELb1ELb1ELb1EEENS1_21CollectiveEpilogueFwdINS6_IJS8_SA_S9_EEENS6_IJNS7_ILi1EEESI_SI_EEESC_SE_Li256ELb1ELb1ELb1ELb0EEENS1_36VarlenDynamicPersistentTileSchedulerILi128ELi48ELi256ELi256ELb1ELb1ELb0ELb0ELb1ELb1EEEEEEEEEvNT_6ParamsE --------------------------
	.section	.nv.info._ZN7cutlass13device_kernelIN5flash19enable_sm80_to_sm89INS1_16FlashAttnFwdSm80INS1_25CollectiveMainloopFwdSm80ILi8ELi1ELb0EN4cute5tupleIJNS5_1CILi128EEENS7_ILi48EEENS7_ILi256EEEEEELi256ENS_6half_tEfNS_4arch4Sm80ELb0ELb0ELb0ELb1ELb1ELb1ELb1ELb1EEENS1_21CollectiveEpilogueFwdINS6_IJS8_SA_S9_EEENS6_IJNS7_ILi1EEESI_SI_EEESC_SE_Li256ELb1ELb1ELb1ELb0EEENS1_36VarlenDynamicPersistentTileSchedulerILi128ELi48ELi256ELi256ELb1ELb1ELb0ELb0ELb1ELb1EEEEEEEEEvNT_6ParamsE,"",@"SHT_CUDA_INFO"
	.sectionflags	@""
	.align	4


	//----- nvinfo : EIATTR_CUDA_API_VERSION
	.align		4
        /*0000*/ 	.byte	0x04, 0x37
        /*0002*/ 	.short	(.L_252 - .L_251)
.L_251:
        /*0004*/ 	.word	0x00000082


	//----- nvinfo : EIATTR_KPARAM_INFO
	.align		4
.L_252:
        /*0008*/ 	.byte	0x04, 0x17
        /*000a*/ 	.short	(.L_254 - .L_253)
.L_253:
        /*000c*/ 	.word	0x00000000
        /*0010*/ 	.short	0x0000
        /*0012*/ 	.short	0x0000
        /*0014*/ 	.byte	0x00, 0xf0, 0xe1, 0x10


	//----- nvinfo : EIATTR_SPARSE_MMA_MASK
	.align		4
.L_254:
        /*0018*/ 	.byte	0x03, 0x50
        /*001a*/ 	.short	0x0000


	//----- nvinfo : EIATTR_MAXREG_COUNT
	.align		4
        /*001c*/ 	.byte	0x03, 0x1b
        /*001e*/ 	.short	0x00ff


	//----- nvinfo : EIATTR_MERCURY_ISA_VERSION
	.align		4
        /*0020*/ 	.byte	0x03, 0x5f
        /*0022*/ 	.short	0x0101


	//----- nvinfo : EIATTR_EXIT_INSTR_OFFSETS
	.align		4
        /*0024*/ 	.byte	0x04, 0x1c
        /*0026*/ 	.short	(.L_256 - .L_255)


	//   ....[0]....
.L_255:
        /*0028*/ 	.word	0x00000010


	//----- nvinfo : EIATTR_MAX_THREADS
	.align		4
.L_256:
        /*002c*/ 	.byte	0x04, 0x05
        /*002e*/ 	.short	(.L_258 - .L_257)
.L_257:
        /*0030*/ 	.word	0x00000100
        /*0034*/ 	.word	0x00000001
        /*0038*/ 	.word	0x00000001


	//----- nvinfo : EIATTR_CBANK_PARAM_SIZE
	.align		4
.L_258:
        /*003c*/ 	.byte	0x03, 0x19
        /*003e*/ 	.short	0x0438


	//----- nvinfo : EIATTR_PARAM_CBANK
	.align		4
        /*0040*/ 	.byte	0x04, 0x0a
        /*0042*/ 	.short	(.L_260 - .L_259)
	.align		4
.L_259:
        /*0044*/ 	.word	index@(.nv.constant0._ZN7cutlass13device_kernelIN5flash19enable_sm80_to_sm89INS1_16FlashAttnFwdSm80INS1_25CollectiveMainloopFwdSm80ILi8ELi1ELb0EN4cute5tupleIJNS5_1CILi128EEENS7_ILi48EEENS7_ILi256EEEEEELi256ENS_6half_tEfNS_4arch4Sm80ELb0ELb0ELb0ELb1ELb1ELb1ELb1ELb1EEENS1_21CollectiveEpilogueFwdINS6_IJS8_SA_S9_EEENS6_IJNS7_ILi1EEESI_SI_EEESC_SE_Li256ELb1ELb1ELb1ELb0EEENS1_36VarlenDynamicPersistentTileSchedulerILi128ELi48ELi256ELi256ELb1ELb1ELb0ELb0ELb1ELb1EEEEEEEEEvNT_6ParamsE)
        /*0048*/ 	.short	0x0210
        /*004a*/ 	.short	0x0438


	//----- nvinfo : EIATTR_SW_WAR
	.align		4
.L_260:
        /*004c*/ 	.byte	0x04, 0x36
        /*004e*/ 	.short	(.L_262 - .L_261)
.L_261:
        /*0050*/ 	.word	0x00000008
.L_262:


//--------------------- .nv.info._ZN7cutlass13device_kernelIN5flash19enable_sm80_to_sm89INS1_16FlashAttnFwdSm80INS1_25CollectiveMainloopFwdSm80ILi8ELi1ELb0EN4cute5tupleIJNS5_1CILi128EEENS7_ILi64EEENS7_ILi256EEEEEELi256ENS_6half_tEfNS_4arch4Sm80ELb0ELb1ELb0ELb0ELb1ELb0ELb1ELb1EEENS1_21CollectiveEpilogueFwdINS6_IJS8_SA_S9_EEENS6_IJNS7_ILi1EEESI_SI_EEESC_SE_Li256ELb0ELb1ELb1ELb0EEENS1_19SingleTileSchedulerILb0ELb1ELb1ELi128EEEEEEEEEvNT_6ParamsE --------------------------
	.section	.nv.info._ZN7cutlass13device_kernelIN5flash19enable_sm80_to_sm89INS1_16FlashAttnFwdSm80INS1_25CollectiveMainloopFwdSm80ILi8ELi1ELb0EN4cute5tupleIJNS5_1CILi128EEENS7_ILi64EEENS7_ILi256EEEEEELi256ENS_6half_tEfNS_4arch4Sm80ELb0ELb1ELb0ELb0ELb1ELb0ELb1ELb1EEENS1_21CollectiveEpilogueFwdINS6_IJS8_SA_S9_EEENS6_IJNS7_ILi1EEESI_SI_EEESC_SE_Li256ELb0ELb1ELb1ELb0EEENS1_19SingleTileSchedulerILb0ELb1ELb1ELi128EEEEEEEEEvNT_6ParamsE,"",@"SHT_CUDA_INFO"
	.sectionflags	@""
	.align	4


	//----- nvinfo : EIATTR_CUDA_API_VERSION
	.align		4
        /*0000*/ 	.byte	0x04, 0x37
        /*0002*/ 	.short	(.L_264 - .L_263)
.L_263:
        /*0004*/ 	.word	0x00000082


	//----- nvinfo : EIATTR_KPARAM_INFO
	.align		4
.L_264:
        /*0008*/ 	.byte	0x04, 0x17
        /*000a*/ 	.short	(.L_266 - .L_265)
.L_265:
        /*000c*/ 	.word	0x00000000
        /*0010*/ 	.short	0x0000
        /*0012*/ 	.short	0x0000
        /*0014*/ 	.byte	0x00, 0xf0, 0x61, 0x10


	//----- nvinfo : EIATTR_SPARSE_MMA_MASK
	.align		4
.L_266:
        /*0018*/ 	.byte	0x03, 0x50
        /*001a*/ 	.short	0x0000


	//----- nvinfo : EIATTR_MAXREG_COUNT
	.align		4
        /*001c*/ 	.byte	0x03, 0x1b
        /*001e*/ 	.short	0x00ff


	//----- nvinfo : EIATTR_MERCURY_ISA_VERSION
	.align		4
        /*0020*/ 	.byte	0x03, 0x5f
        /*0022*/ 	.short	0x0101


	//----- nvinfo : EIATTR_EXIT_INSTR_OFFSETS
	.align		4
        /*0024*/ 	.byte	0x04, 0x1c
        /*0026*/ 	.short	(.L_268 - .L_267)


	//   ....[0]....
.L_267:
        /*0028*/ 	.word	0x00000010


	//----- nvinfo : EIATTR_MAX_THREADS
	.align		4
.L_268:
        /*002c*/ 	.byte	0x04, 0x05
        /*002e*/ 	.short	(.L_270 - .L_269)
.L_269:
        /*0030*/ 	.word	0x00000100
        /*0034*/ 	.word	0x00000001
        /*0038*/ 	.word	0x00000001


	//----- nvinfo : EIATTR_CBANK_PARAM_SIZE
	.align		4
.L_270:
        /*003c*/ 	.byte	0x03, 0x19
        /*003e*/ 	.short	0x0418


	//----- nvinfo : EIATTR_PARAM_CBANK
	.align		4
        /*0040*/ 	.byte	0x04, 0x0a
        /*0042*/ 	.short	(.L_272 - .L_271)
	.align		4
.L_271:
        /*0044*/ 	.word	index@(.nv.constant0._ZN7cutlass13device_kernelIN5flash19enable_sm80_to_sm89INS1_16FlashAttnFwdSm80INS1_25CollectiveMainloopFwdSm80ILi8ELi1ELb0EN4cute5tupleIJNS5_1CILi128EEENS7_ILi64EEENS7_ILi256EEEEEELi256ENS_6half_tEfNS_4arch4Sm80ELb0ELb1ELb0ELb0ELb1ELb0ELb1ELb1EEENS1_21CollectiveEpilogueFwdINS6_IJS8_SA_S9_EEENS6_IJNS7_ILi1EEESI_SI_EEESC_SE_Li256ELb0ELb1ELb1ELb0EEENS1_19SingleTileSchedulerILb0ELb1ELb1ELi128EEEEEEEEEvNT_6ParamsE)
        /*0048*/ 	.short	0x0210
        /*004a*/ 	.short	0x0418


	//----- nvinfo : EIATTR_SW_WAR
	.align		4
.L_272:
        /*004c*/ 	.byte	0x04, 0x36
        /*004e*/ 	.short	(.L_274 - .L_273)
.L_273:
        /*0050*/ 	.word	0x00000008
.L_274:


//--------------------- .nv.info._ZN7cutlass13device_kernelIN5flash19enable_sm80_to_sm89INS1_16FlashAttnFwdSm80INS1_25CollectiveMainloopFwdSm80ILi8ELi1ELb0EN4cute5tupleIJNS5_1CILi128EEENS7_ILi64EEENS7_ILi256EEEEEELi256ENS_6half_tEfNS_4arch4Sm80ELb0ELb1ELb0ELb1ELb1ELb0ELb1ELb1EEENS1_21CollectiveEpilogueFwdINS6_IJS8_SA_S9_EEENS6_IJNS7_ILi1EEESI_SI_EEESC_SE_Li256ELb1ELb1ELb1ELb0EEENS1_36VarlenDynamicPersistentTileSchedulerILi128ELi64ELi256ELi256ELb1ELb1ELb0ELb1ELb0ELb1EEEEEEEEEvNT_6ParamsE --------------------------
	.section	.nv.info._ZN7cutlass13device_kernelIN5flash19enable_sm80_to_sm89INS1_16FlashAttnFwdSm80INS1_25CollectiveMainloopFwdSm80ILi8ELi1ELb0EN4cute5tupleIJNS5_1CILi128EEENS7_ILi64EEENS7_ILi256EEEEEELi256ENS_6half_tEfNS_4arch4Sm80ELb0ELb1ELb0ELb1ELb1ELb0ELb1ELb1EEENS1_21CollectiveEpilogueFwdINS6_IJS8_SA_S9_EEENS6_IJNS7_ILi1EEESI_SI_EEESC_SE_Li256ELb1ELb1ELb1ELb0EEENS1_36VarlenDynamicPersistentTileSchedulerILi128ELi64ELi256ELi256ELb1ELb1ELb0ELb1ELb0ELb1EEEEEEEEEvNT_6ParamsE,"",@"SHT_CUDA_INFO"
	.sectionflags	@""
	.align	4


	//----- nvinfo : EIATTR_CUDA_API_VERSION
	.align		4
        /*0000*/ 	.byte	0x04, 0x37
        /*0002*/ 	.short	(.L_276 - .L_275)
.L_275:
        /*0004*/ 	.word	0x00000082


	//----- nvinfo : EIATTR_KPARAM_INFO
	.align		4
.L_276:
        /*0008*/ 	.byte	0x04, 0x17
        /*000a*/ 	.short	(.L_278 - .L_277)
.L_277:
        /*000c*/ 	.word	0x00000000
        /*0010*/ 	.short	0x0000
        /*0012*/ 	.short	0x0000
        /*0014*/ 	.byte	0x00, 0xf0, 0xe1, 0x10


	//----- nvinfo : EIATTR_SPARSE_MMA_MASK
	.align		4
.L_278:
        /*0018*/ 	.byte	0x03, 0x50
        /*001a*/ 	.short	0x0000


	//----- nvinfo : EIATTR_MAXREG_COUNT
	.align		4
        /*001c*/ 	.byte	0x03, 0x1b
        /*001e*/ 	.short	0x00ff


	//----- nvinfo : EIATTR_MERCURY_ISA_VERSION
	.align		4
        /*0020*/ 	.byte	0x03, 0x5f
        /*0022*/ 	.short	0x0101


	//----- nvinfo : EIATTR_EXIT_INSTR_OFFSETS
	.align		4
        /*0024*/ 	.byte	0x04, 0x1c
        /*0026*/ 	.short	(.L_280 - .L_279)


	//   ....[0]....
.L_279:
        /*0028*/ 	.word	0x00000010


	//----- nvinfo : EIATTR_MAX_THREADS
	.align		4
.L_280:
        /*002c*/ 	.byte	0x04, 0x05
        /*002e*/ 	.short	(.L_282 - .L_281)
.L_281:
        /*0030*/ 	.word	0x00000100
        /*0034*/ 	.word	0x00000001
        /*0038*/ 	.word	0x00000001


	//----- nvinfo : EIATTR_CBANK_PARAM_SIZE
	.align		4
.L_282:
        /*003c*/ 	.byte	0x03, 0x19
        /*003e*/ 	.short	0x0438


	//----- nvinfo : EIATTR_PARAM_CBANK
	.align		4
        /*0040*/ 	.byte	0x04, 0x0a
        /*0042*/ 	.short	(.L_284 - .L_283)
	.align		4
.L_283:
        /*0044*/ 	.word	index@(.nv.constant0._ZN7cutlass13device_kernelIN5flash19enable_sm80_to_sm89INS1_16FlashAttnFwdSm80INS1_25CollectiveMainloopFwdSm80ILi8ELi1ELb0EN4cute5tupleIJNS5_1CILi128EEENS7_ILi64EEENS7_ILi256EEEEEELi256ENS_6half_tEfNS_4arch4Sm80ELb0ELb1ELb0ELb1ELb1ELb0ELb1ELb1EEENS1_21CollectiveEpilogueFwdINS6_IJS8_SA_S9_EEENS6_IJNS7_ILi1EEESI_SI_EEESC_SE_Li256ELb1ELb1ELb1ELb0EEENS1_36VarlenDynamicPersistentTileSchedulerILi128ELi64ELi256ELi256ELb1ELb1ELb0ELb1ELb0ELb1EEEEEEEEEvNT_6ParamsE)
        /*0048*/ 	.short	0x0210
        /*004a*/ 	.short	0x0438


	//----- nvinfo : EIATTR_SW_WAR
	.align		4
.L_284:
        /*004c*/ 	.byte	0x04, 0x36
        /*004e*/ 	.short	(.L_286 - .L_285)
.L_285:
        /*0050*/ 	.word	0x00000008
.L_286:


//--------------------- .nv.info._ZN7cutlass13device_kernelIN5flash19enable_sm80_to_sm89INS1_16FlashAttnFwdSm80INS1_25CollectiveMainloopFwdSm80ILi8ELi1ELb0EN4cute5tupleIJNS5_1CILi128EEENS7_ILi48EEENS7_ILi256EEEEEELi256ENS_6half_tEfNS_4arch4Sm80ELb0ELb1ELb0ELb1ELb1ELb1ELb1ELb1EEENS1_21CollectiveEpilogueFwdINS6_IJS8_SA_S9_EEENS6_IJNS7_ILi1EEESI_SI_EEESC_SE_Li256ELb1ELb1ELb1ELb0EEENS1_36VarlenDynamicPersistentTileSchedulerILi128ELi48ELi256ELi256ELb1ELb1ELb0ELb1ELb0ELb1EEEEEEEEEvNT_6ParamsE --------------------------
	.section	.nv.info._ZN7cutlass13device_kernelIN5flash19enable_sm80_to_sm89INS1_16FlashAttnFwdSm80INS1_25CollectiveMainloopFwdSm80ILi8ELi1ELb0EN4cute5tupleIJNS5_1CILi128EEENS7_ILi48EEENS7_ILi256EEEEEELi256ENS_6half_tEfNS_4arch4Sm80ELb0ELb1ELb0ELb1ELb1ELb1ELb1ELb1EEENS1_21CollectiveEpilogueFwdINS6_IJS8_SA_S9_EEENS6_IJNS7_ILi1EEESI_SI_EEESC_SE_Li256ELb1ELb1ELb1ELb0EEENS1_36VarlenDynamicPersistentTileSchedulerILi128ELi48ELi256ELi256ELb1ELb1ELb0ELb1ELb0ELb1EEEEEEEEEvNT_6ParamsE,"",@"SHT_CUDA_INFO"
	.sectionflags	@""
	.align	4


	//----- nvinfo : EIATTR_CUDA_API_VERSION
	.align		4
        /*0000*/ 	.byte	0x04, 0x37
        /*0002*/ 	.short	(.L_288 - .L_287)
.L_287:
        /*0004*/ 	.word	0x00000082


	//----- nvinfo : EIATTR_KPARAM_INFO
	.align		4
.L_288:
        /*0008*/ 	.byte	0x04, 0x17
        /*000a*/ 	.short	(.L_290 - .L_289)
.L_289:
        /*000c*/ 	.word	0x00000000
        /*0010*/ 	.short	0x0000
        /*0012*/ 	.short	0x0000
        /*0014*/ 	.byte	0x00, 0xf0, 0xe1, 0x10


	//----- nvinfo : EIATTR_SPARSE_MMA_MASK
	.align		4
.L_290:
        /*0018*/ 	.byte	0x03, 0x50
        /*001a*/ 	.short	0x0000


	//----- nvinfo : EIATTR_MAXREG_COUNT
	.align		4
        /*001c*/ 	.byte	0x03, 0x1b
        /*001e*/ 	.short	0x00ff


	//----- nvinfo : EIATTR_MERCURY_ISA_VERSION
	.align		4
        /*0020*/ 	.byte	0x03, 0x5f
        /*0022*/ 	.short	0x0101


	//----- nvinfo : EIATTR_EXIT_INSTR_OFFSETS
	.align		4
        /*0024*/ 	.byte	0x04, 0x1c
        /*0026*/ 	.short	(.L_292 - .L_291)


	//   ....[0]....
.L_291:
        /*0028*/ 	.word	0x00000010


	//----- nvinfo : EIATTR_MAX_THREADS
	.align		4
.L_292:
        /*002c*/ 	.byte	0x04, 0x05
        /*002e*/ 	.short	(.L_294 - .L_293)
.L_293:
        /*0030*/ 	.word	0x00000100
        /*0034*/ 	.word	0x00000001
        /*0038*/ 	.word	0x00000001


	//----- nvinfo : EIATTR_CBANK_PARAM_SIZE
	.align		4
.L_294:
        /*003c*/ 	.byte	0x03, 0x19
        /*003e*/ 	.short	0x0438


	//----- nvinfo : EIATTR_PARAM_CBANK
	.align		4
        /*0040*/ 	.byte	0x04, 0x0a
        /*0042*/ 	.short	(.L_296 - .L_295)
	.align		4
.L_295:
        /*0044*/ 	.word	index@(.nv.constant0._ZN7cutlass13device_kernelIN5flash19enable_sm80_to_sm89INS1_16FlashAttnFwdSm80INS1_25CollectiveMainloopFwdSm80ILi8ELi1ELb0EN4cute5tupleIJNS5_1CILi128EEENS7_ILi48EEENS7_ILi256EEEEEELi256ENS_6half_tEfNS_4arch4Sm80ELb0ELb1ELb0ELb1ELb1ELb1ELb1ELb1EEENS1_21CollectiveEpilogueFwdINS6_IJS8_SA_S9_EEENS6_IJNS7_ILi1EEESI_SI_EEESC_SE_Li256ELb1ELb1ELb1ELb0EEENS1_36VarlenDynamicPersistentTileSchedulerILi128ELi48ELi256ELi256ELb1ELb1ELb0ELb1ELb0ELb1EEEEEEEEEvNT_6ParamsE)
        /*0048*/ 	.short	0x0210
        /*004a*/ 	.short	0x0438


	//----- nvinfo : EIATTR_SW_WAR
	.align		4
.L_296:
        /*004c*/ 	.byte	0x04, 0x36
        /*004e*/ 	.short	(.L_298 - .L_297)
.L_297:
        /*0050*/ 	.word	0x00000008
.L_298:


//--------------------- .nv.info._ZN7cutlass13device_kernelIN5flash19enable_sm80_to_sm89INS1_16FlashAttnFwdSm80INS1_25CollectiveMainloopFwdSm80ILi8ELi1ELb0EN4cute5tupleIJNS5_1CILi128EEENS7_ILi96EEENS7_ILi256EEEEEELi256ENS_6half_tEfNS_4arch4Sm80ELb1ELb0ELb0ELb0ELb1ELb0ELb1ELb1EEENS1_21CollectiveEpilogueFwdINS6_IJS8_SA_S9_EEENS6_IJNS7_ILi1EEESI_SI_EEESC_SE_Li256ELb0ELb1ELb1ELb0EEENS1_30DynamicPersistentTileSchedulerILi256ELi256ELb1ELb1ELb0EEEEEEEEEvNT_6ParamsE --------------------------
	.section	.nv.info._ZN7cutlass13device_kernelIN5flash19enable_sm80_to_sm89INS1_16FlashAttnFwdSm80INS1_25CollectiveMainloopFwdSm80ILi8ELi1ELb0EN4cute5tupleIJNS5_1CILi128EEENS7_ILi96EEENS7_ILi256EEEEEELi256ENS_6half_tEfNS_4arch4Sm80ELb1ELb0ELb0ELb0ELb1ELb0ELb1ELb1EEENS1_21CollectiveEpilogueFwdINS6_IJS8_SA_S9_EEENS6_IJNS7_ILi1EEESI_SI_EEESC_SE_Li256ELb0ELb1ELb1ELb0EEENS1_30DynamicPersistentTileSchedulerILi256ELi256ELb1ELb1ELb0EEEEEEEEEvNT_6ParamsE,"",@"SHT_CUDA_INFO"
	.sectionflags	@""
	.align	4


	//----- nvinfo : EIATTR_CUDA_API_VERSION
	.align		4
        /*0000*/ 	.byte	0x04, 0x37
        /*0002*/ 	.short	(.L_300 - .L_299)
.L_299:
        /*0004*/ 	.word	0x00000082


	//----- nvinfo : EIATTR_KPARAM_INFO
	.align		4
.L_300:
        /*0008*/ 	.byte	0x04, 0x17
        /*000a*/ 	.short	(.L_302 - .L_301)
.L_301:
        /*000c*/ 	.word	0x00000000
        /*0010*/ 	.short	0x0000
        /*0012*/ 	.short	0x0000
        /*0014*/ 	.byte	0x00, 0xf0, 0xa1, 0x10


	//----- nvinfo : EIATTR_SPARSE_MMA_MASK
	.align		4
.L_302:
        /*0018*/ 	.byte	0x03, 0x50
        /*001a*/ 	.short	0x0000


	//----- nvinfo : EIATTR_MAXREG_COUNT
	.align		4
        /*001c*/ 	.byte	0x03, 0x1b
        /*001e*/ 	.short	0x00ff


	//----- nvinfo : EIATTR_MERCURY_ISA_VERSION
	.align		4
        /*0020*/ 	.byte	0x03, 0x5f
        /*0022*/ 	.short	0x0101


	//----- nvinfo : EIATTR_EXIT_INSTR_OFFSETS
	.align		4
        /*0024*/ 	.byte	0x04, 0x1c
        /*0026*/ 	.short	(.L_304 - .L_303)


	//   ....[0]....
.L_303:
        /*0028*/ 	.word	0x00000010


	//----- nvinfo : EIATTR_MAX_THREADS
	.align		4
.L_304:
        /*002c*/ 	.byte	0x04, 0x05
        /*002e*/ 	.short	(.L_306 - .L_305)
.L_305:
        /*0030*/ 	.word	0x00000100
        /*0034*/ 	.word	0x00000001
        /*0038*/ 	.word	0x00000001


	//----- nvinfo : EIATTR_CBANK_PARAM_SIZE
	.align		4
.L_306:
        /*003c*/ 	.byte	0x03, 0x19
        /*003e*/ 	.short	0x0428


	//----- nvinfo : EIATTR_PARAM_CBANK
	.align		4
        /*0040*/ 	.byte	0x04, 0x0a
        /*0042*/ 	.short	(.L_308 - .L_307)
	.align		4
.L_307:
        /*0044*/ 	.word	index@(.nv.constant0._ZN7cutlass13device_kernelIN5flash19enable_sm80_to_sm89INS1_16FlashAttnFwdSm80INS1_25CollectiveMainloopFwdSm80ILi8ELi1ELb0EN4cute5tupleIJNS5_1CILi128EEENS7_ILi96EEENS7_ILi256EEEEEELi256ENS_6half_tEfNS_4arch4Sm80ELb1ELb0ELb0ELb0ELb1ELb0ELb1ELb1EEENS1_21CollectiveEpilogueFwdINS6_IJS8_SA_S9_EEENS6_IJNS7_ILi1EEESI_SI_EEESC_SE_Li256ELb0ELb1ELb1ELb0EEENS1_30DynamicPersistentTileSchedulerILi256ELi256ELb1ELb1ELb0EEEEEEEEEvNT_6ParamsE)
        /*0048*/ 	.short	0x0210
        /*004a*/ 	.short	0x0428


	//----- nvinfo : EIATTR_SW_WAR
	.align		4
.L_308:
        /*004c*/ 	.byte	0x04, 0x36
        /*004e*/ 	.short	(.L_310 - .L_309)
.L_309:
        /*0050*/ 	.word	0x00000008
.L_310:


//--------------------- .nv.info._ZN7cutlass13device_kernelIN5flash19enable_sm80_to_sm89INS1_16FlashAttnFwdSm80INS1_25CollectiveMainloopFwdSm80ILi8ELi1ELb0EN4cute5tupleIJNS5_1CILi128EEENS7_ILi64EEENS7_ILi256EEEEEELi256ENS_6half_tEfNS_4arch4Sm80ELb1ELb0ELb0ELb1ELb1ELb0ELb1ELb1EEENS1_21CollectiveEpilogueFwdINS6_IJS8_SA_S9_EEENS6_IJNS7_ILi1EEESI_SI_EEESC_SE_Li256ELb1ELb1ELb1ELb0EEENS1_36VarlenDynamicPersistentTileSchedulerILi128ELi64ELi256ELi256ELb1ELb1ELb0ELb1ELb1ELb1EEEEEEEEEvNT_6ParamsE --------------------------
	.section	.nv.info._ZN7cutlass13device_kernelIN5flash19enable_sm80_to_sm89INS1_16FlashAttnFwdSm80INS1_25CollectiveMainloopFwdSm80ILi8ELi1ELb0EN4cute5tupleIJNS5_1CILi128EEENS7_ILi64EEENS7_ILi256EEEEEELi256ENS_6half_tEfNS_4arch4Sm80ELb1ELb0ELb0ELb1ELb1ELb0ELb1ELb1EEENS1_21CollectiveEpilogueFwdINS6_IJS8_SA_S9_EEENS6_IJNS7_ILi1EEESI_SI_EEESC_SE_Li256ELb1ELb1ELb1ELb0EEENS1_36VarlenDynamicPersistentTileSchedulerILi128ELi64ELi256ELi256ELb1ELb1ELb0ELb1ELb1ELb1EEEEEEEEEvNT_6ParamsE,"",@"SHT_CUDA_INFO"
	.sectionflags	@""
	.align	4


	//----- nvinfo : EIATTR_CUDA_API_VERSION
	.align		4
        /*0000*/ 	.byte	0x04, 0x37
        /*0002*/ 	.short	(.L_312 - .L_311)
.L_311:
        /*0004*/ 	.word	0x00000082


	//----- nvinfo : EIATTR_KPARAM_INFO
	.align		4
.L_312:
        /*0008*/ 	.byte	0x04, 0x17
        /*000a*/ 	.short	(.L_314 - .L_313)
.L_313:
        /*000c*/ 	.word	0x00000000
        /*0010*/ 	.short	0x0000
        /*0012*/ 	.short	0x0000
        /*0014*/ 	.byte	0x00, 0xf0, 0xe1, 0x10


	//----- nvinfo : EIATTR_SPARSE_MMA_MASK
	.align		4
.L_314:
        /*0018*/ 	.byte	0x03, 0x50
        /*001a*/ 	.short	0x0000


	//----- nvinfo : EIATTR_MAXREG_COUNT
	.align		4
        /*001c*/ 	.byte	0x03, 0x1b
        /*001e*/ 	.short	0x00ff


	//----- nvinfo : EIATTR_MERCURY_ISA_VERSION
	.align		4
        /*0020*/ 	.byte	0x03, 0x5f
        /*0022*/ 	.short	0x0101


	//----- nvinfo : EIATTR_EXIT_INSTR_OFFSETS
	.align		4
        /*0024*/ 	.byte	0x04, 0x1c
        /*0026*/ 	.short	(.L_316 - .L_315)


	//   ....[0]....
.L_315:
        /*0028*/ 	.word	0x00000010


	//----- nvinfo : EIATTR_MAX_THREADS
	.align		4
.L_316:
        /*002c*/ 	.byte	0x04, 0x05
        /*002e*/ 	.short	(.L_318 - .L_317)
.L_317:
        /*0030*/ 	.word	0x00000100
        /*0034*/ 	.word	0x00000001
        /*0038*/ 	.word	0x00000001


	//----- nvinfo : EIATTR_CBANK_PARAM_SIZE
	.align		4
.L_318:
        /*003c*/ 	.byte	0x03, 0x19
        /*003e*/ 	.short	0x0438


	//----- nvinfo : EIATTR_PARAM_CBANK
	.align		4
        /*0040*/ 	.byte	0x04, 0x0a
        /*0042*/ 	.short	(.L_320 - .L_319)
	.align		4
.L_319:
        /*0044*/ 	.word	index@(.nv.constant0._ZN7cutlass13device_kernelIN5flash19enable_sm80_to_sm89INS1_16FlashAttnFwdSm80INS1_25CollectiveMainloopFwdSm80ILi8ELi1ELb0EN4cute5tupleIJNS5_1CILi128EEENS7_ILi64EEENS7_ILi256EEEEEELi256ENS_6half_tEfNS_4arch4Sm80ELb1ELb0ELb0ELb1ELb1ELb0ELb1ELb1EEENS1_21CollectiveEpilogueFwdINS6_IJS8_SA_S9_EEENS6_IJNS7_ILi1EEESI_SI_EEESC_SE_Li256ELb1ELb1ELb1ELb0EEENS1_36VarlenDynamicPersistentTileSchedulerILi128ELi64ELi256ELi256ELb1ELb1ELb0ELb1ELb1ELb1EEEEEEEEEvNT_6ParamsE)
        /*0048*/ 	.short	0x0210
        /*004a*/ 	.short	0x0438


	//----- nvinfo : EIATTR_SW_WAR
	.align		4
.L_320:
        /*004c*/ 	.byte	0x04, 0x36
        /*004e*/ 	.short	(.L_322 - .L_321)
.L_321:
        /*0050*/ 	.word	0x00000008
.L_322:


//--------------------- .nv.info._ZN7cutlass13device_kernelIN5flash19enable_sm80_to_sm89INS1_16FlashAttnFwdSm80INS1_25CollectiveMainloopFwdSm80ILi8ELi1ELb0EN4cute5tupleIJNS5_1CILi128EEENS7_ILi48EEENS7_ILi256EEEEEELi256ENS_6half_tEfNS_4arch4Sm80ELb1ELb0ELb0ELb1ELb1ELb1ELb1ELb1EEENS1_21CollectiveEpilogueFwdINS6_IJS8_SA_S9_EEENS6_IJNS7_ILi1EEESI_SI_EEESC_SE_Li256ELb1ELb1ELb1ELb0EEENS1_36VarlenDynamicPersistentTileSchedulerILi128ELi48ELi256ELi256ELb1ELb1ELb0ELb1ELb1ELb1EEEEEEEEEvNT_6ParamsE --------------------------
	.section	.nv.info._ZN7cutlass13device_kernelIN5flash19enable_sm80_to_sm89INS1_16FlashAttnFwdSm80INS1_25CollectiveMainloopFwdSm80ILi8ELi1ELb0EN4cute5tupleIJNS5_1CILi128EEENS7_ILi48EEENS7_ILi256EEEEEELi256ENS_6half_tEfNS_4arch4Sm80ELb1ELb0ELb0ELb1ELb1ELb1ELb1ELb1EEENS1_21CollectiveEpilogueFwdINS6_IJS8_SA_S9_EEENS6_IJNS7_ILi1EEESI_SI_EEESC_SE_Li256ELb1ELb1ELb1ELb0EEENS1_36VarlenDynamicPersistentTileSchedulerILi128ELi48ELi256ELi256ELb1ELb1ELb0ELb1ELb1ELb1EEEEEEEEEvNT_6ParamsE,"",@"SHT_CUDA_INFO"
	.sectionflags	@""
	.align	4


	//----- nvinfo : EIATTR_CUDA_API_VERSION
	.align		4
        /*0000*/ 	.byte	0x04, 0x37
        /*0002*/ 	.short	(.L_324 - .L_323)
.L_323:
        /*0004*/ 	.word	0x00000082


	//----- nvinfo : EIATTR_KPARAM_INFO
	.align		4
.L_324:
        /*0008*/ 	.byte	0x04, 0x17
        /*000a*/ 	.short	(.L_326 - .L_325)
.L_325:
        /*000c*/ 	.word	0x00000000
        /*0010*/ 	.short	0x0000
        /*0012*/ 	.short	0x0000
        /*0014*/ 	.byte	0x00, 0xf0, 0xe1, 0x10


	//----- nvinfo : EIATTR_SPARSE_MMA_MASK
	.align		4
.L_326:
        /*0018*/ 	.byte	0x03, 0x50
        /*001a*/ 	.short	0x0000


	//----- nvinfo : EIATTR_MAXREG_COUNT
	.align		4
        /*001c*/ 	.byte	0x03, 0x1b
        /*001e*/ 	.short	0x00ff


	//----- nvinfo : EIATTR_MERCURY_ISA_VERSION
	.align		4
        /*0020*/ 	.byte	0x03, 0x5f
        /*0022*/ 	.short	0x0101


	//----- nvinfo : EIATTR_EXIT_INSTR_OFFSETS
	.align		4
        /*0024*/ 	.byte	0x04, 0x1c
        /*0026*/ 	.short	(.L_328 - .L_327)


	//   ....[0]....
.L_327:
        /*0028*/ 	.word	0x00000010


	//----- nvinfo : EIATTR_MAX_THREADS
	.align		4
.L_328:
        /*002c*/ 	.byte	0x04, 0x05
        /*002e*/ 	.short	(.L_330 - .L_329)
.L_329:
        /*0030*/ 	.word	0x00000100
        /*0034*/ 	.word	0x00000001
        /*0038*/ 	.word	0x00000001


	//----- nvinfo : EIATTR_CBANK_PARAM_SIZE
	.align		4
.L_330:
        /*003c*/ 	.byte	0x03, 0x19
        /*003e*/ 	.short	0x0438


	//----- nvinfo : EIATTR_PARAM_CBANK
	.align		4
        /*0040*/ 	.byte	0x04, 0x0a
        /*0042*/ 	.short	(.L_332 - .L_331)
	.align		4
.L_331:
        /*0044*/ 	.word	index@(.nv.constant0._ZN7cutlass13device_kernelIN5flash19enable_sm80_to_sm89INS1_16FlashAttnFwdSm80INS1_25CollectiveMainloopFwdSm80ILi8ELi1ELb0EN4cute5tupleIJNS5_1CILi128EEENS7_ILi48EEENS7_ILi256EEEEEELi256ENS_6half_tEfNS_4arch4Sm80ELb1ELb0ELb0ELb1ELb1ELb1ELb1ELb1EEENS1_21CollectiveEpilogueFwdINS6_IJS8_SA_S9_EEENS6_IJNS7_ILi1EEESI_SI_EEESC_SE_Li256ELb1ELb1ELb1ELb0EEENS1_36VarlenDynamicPersistentTileSchedulerILi128ELi48ELi256ELi256ELb1ELb1ELb0ELb1ELb1ELb1EEEEEEEEEvNT_6ParamsE)
        /*0048*/ 	.short	0x0210
        /*004a*/ 	.short	0x0438


	//----- nvinfo : EIATTR_SW_WAR
	.align		4
.L_332:
        /*004c*/ 	.byte	0x04, 0x36
        /*004e*/ 	.short	(.L_334 - .L_333)
.L_333:
        /*0050*/ 	.word	0x00000008
.L_334:


//--------------------- .nv.callgraph             --------------------------
	.section	.nv.callgraph,"",@"SHT_CUDA_CALLGRAPH"
	.align	4
	.sectionentsize	8
	.align		4
        /*0000*/ 	.word	0x00000000
	.align		4
        /*0004*/ 	.word	0xffffffff
	.align		4
        /*0008*/ 	.word	0x00000000
	.align		4
        /*000c*/ 	.word	0xfffffffe
	.align		4
        /*0010*/ 	.word	0x00000000
	.align		4
        /*0014*/ 	.word	0xfffffffd
	.align		4
        /*0018*/ 	.word	0x00000000
	.align		4
        /*001c*/ 	.word	0xfffffffc


//--------------------- .nv.constant4             --------------------------
	.section	.nv.constant4,"a",@progbits
	.align	8
	.align		8
.nv.constant4:
        /*0000*/ 	.dword	_ZN78_INTERNAL_7e3e92b3_42_flash_fwd_hdim256_fp16_paged_split_sm80_cu_e763cb1e_30434cuda3std3__45__cpo5beginE
	.align		8
        /*0008*/ 	.dword	_ZN78_INTERNAL_7e3e92b3_42_flash_fwd_hdim256_fp16_paged_split_sm80_cu_e763cb1e_30434cuda3std3__45__cpo3endE
	.align		8
        /*0010*/ 	.dword	_ZN78_INTERNAL_7e3e92b3_42_flash_fwd_hdim256_fp16_paged_split_sm80_cu_e763cb1e_30434cuda3std3__45__cpo6cbeginE
	.align		8
        /*0018*/ 	.dword	_ZN78_INTERNAL_7e3e92b3_42_flash_fwd_hdim256_fp16_paged_split_sm80_cu_e763cb1e_30434cuda3std3__45__cpo4cendE
	.align		8
        /*0020*/ 	.dword	_ZN78_INTERNAL_7e3e92b3_42_flash_fwd_hdim256_fp16_paged_split_sm80_cu_e763cb1e_30434cuda3std3__480_GLOBAL__N__7e3e92b3_42_flash_fwd_hdim256_fp16_paged_split_sm80_cu_e763cb1e_30436ignoreE
	.align		8
        /*0028*/ 	.dword	_ZN78_INTERNAL_7e3e92b3_42_flash_fwd_hdim256_fp16_paged_split_sm80_cu_e763cb1e_30434cuda3std3__419piecewise_constructE
	.align		8
        /*0030*/ 	.dword	_ZN78_INTERNAL_7e3e92b3_42_flash_fwd_hdim256_fp16_paged_split_sm80_cu_e763cb1e_30434cuda3std3__48in_placeE
	.align		8
        /*0038*/ 	.dword	_ZN78_INTERNAL_7e3e92b3_42_flash_fwd_hdim256_fp16_paged_split_sm80_cu_e763cb1e_30434cuda3std6ranges3__45__cpo4swapE
	.align		8
        /*0040*/ 	.dword	_ZN78_INTERNAL_7e3e92b3_42_flash_fwd_hdim256_fp16_paged_split_sm80_cu_e763cb1e_30434cuda3std6ranges3__45__cpo9iter_moveE
	.align		8
        /*0048*/ 	.dword	_ZN78_INTERNAL_7e3e92b3_42_flash_fwd_hdim256_fp16_paged_split_sm80_cu_e763cb1e_30434cute7productE
	.align		8
        /*0050*/ 	.dword	_ZN78_INTERNAL_7e3e92b3_42_flash_fwd_hdim256_fp16_paged_split_sm80_cu_e763cb1e_30434cute1_E


//--------------------- .text._ZN7cutlass13device_kernelIN5flash19enable_sm80_to_sm89INS1_16FlashAttnFwdSm80INS1_25CollectiveMainloopFwdSm80ILi8ELi1ELb1EN4cute5tupleIJNS5_1CILi128EEENS7_ILi64EEENS7_ILi256EEEEEELi256ENS_6half_tEfNS_4arch4Sm80ELb0ELb0ELb0ELb0ELb1ELb0ELb1ELb1EEENS1_21CollectiveEpilogueFwdINS6_IJS8_SA_S9_EEENS6_IJNS7_ILi1EEESI_SI_EEESC_SE_Li256ELb0ELb1ELb1ELb0EEENS1_19SingleTileSchedulerILb0ELb1ELb1ELi128EEEEEEEEEvNT_6ParamsE --------------------------
	.section	.text._ZN7cutlass13device_kernelIN5flash19enable_sm80_to_sm89INS1_16FlashAttnFwdSm80INS1_25CollectiveMainloopFwdSm80ILi8ELi1ELb1EN4cute5tupleIJNS5_1CILi128EEENS7_ILi64EEENS7_ILi256EEEEEELi256ENS_6half_tEfNS_4arch4Sm80ELb0ELb0ELb0ELb0ELb1ELb0ELb1ELb1EEENS1_21CollectiveEpilogueFwdINS6_IJS8_SA_S9_EEENS6_IJNS7_ILi1EEESI_SI_EEESC_SE_Li256ELb0ELb1ELb1ELb0EEENS1_19SingleTileSchedulerILb0ELb1ELb1ELi128EEEEEEEEEvNT_6ParamsE,"ax",@progbits
	.align	128
.text._ZN7cutlass13device_kernelIN5flash19enable_sm80_to_sm89INS1_16FlashAttnFwdSm80INS1_25CollectiveMainloopFwdSm80ILi8ELi1ELb1EN4cute5tupleIJNS5_1CILi128EEENS7_ILi64EEENS7_ILi256EEEEEELi256ENS_6half_tEfNS_4arch4Sm80ELb0ELb0ELb0ELb0ELb1ELb0ELb1ELb1EEENS1_21CollectiveEpilogueFwdINS6_IJS8_SA_S9_EEENS6_IJNS7_ILi1EEESI_SI_EEESC_SE_Li256ELb0ELb1ELb1ELb0EEENS1_19SingleTileSchedulerILb0ELb1ELb1ELi128EEEEEEEEEvNT_6ParamsE:
        .type           _ZN7cutlass13device_kernelIN5flash19enable_sm80_to_sm89INS1_16FlashAttnFwdSm80INS1_25CollectiveMainloopFwdSm80ILi8ELi1ELb1EN4cute5tupleIJNS5_1CILi128EEENS7_ILi64EEENS7_ILi256EEEEEELi256ENS_6half_tEfNS_4arch4Sm80ELb0ELb0ELb0ELb0ELb1ELb0ELb1ELb1EEENS1_21CollectiveEpilogueFwdINS6_IJS8_SA_S9_EEENS6_IJNS7_ILi1EEESI_SI_EEESC_SE_Li256ELb0ELb1ELb1ELb0EEENS1_19SingleTileSchedulerILb0ELb1ELb1ELi128EEEEEEEEEvNT_6ParamsE,@function
        .size           _ZN7cutlass13device_kernelIN5flash19enable_sm80_to_sm89INS1_16FlashAttnFwdSm80INS1_25CollectiveMainloopFwdSm80ILi8ELi1ELb1EN4cute5tupleIJNS5_1CILi128EEENS7_ILi64EEENS7_ILi256EEEEEELi256ENS_6half_tEfNS_4arch4Sm80ELb0ELb0ELb0ELb0ELb1ELb0ELb1ELb1EEENS1_21CollectiveEpilogueFwdINS6_IJS8_SA_S9_EEENS6_IJNS7_ILi1EEESI_SI_EEESC_SE_Li256ELb0ELb1ELb1ELb0EEENS1_19SingleTileSchedulerILb0ELb1ELb1ELi128EEEEEEEEEvNT_6ParamsE,(.L_x_18 - _ZN7cutlass13device_kernelIN5flash19enable_sm80_to_sm89INS1_16FlashAttnFwdSm80INS1_25CollectiveMainloopFwdSm80ILi8ELi1ELb1EN4cute5tupleIJNS5_1CILi128EEENS7_ILi64EEENS7_ILi256EEEEEELi256ENS_6half_tEfNS_4arch4Sm80ELb0ELb0ELb0ELb0ELb1ELb0ELb1ELb1EEENS1_21CollectiveEpilogueFwdINS6_IJS8_SA_S9_EEENS6_IJNS7_ILi1EEESI_SI_EEESC_SE_Li256ELb0ELb1ELb1ELb0EEENS1_19SingleTileSchedulerILb0ELb1ELb1ELi128EEEEEEEEEvNT_6ParamsE)
        .other          _ZN7cutlass13device_kernelIN5flash19enable_sm80_to_sm89INS1_16FlashAttnFwdSm80INS1_25CollectiveMainloopFwdSm80ILi8ELi1ELb1EN4cute5tupleIJNS5_1CILi128EEENS7_ILi64EEENS7_ILi256EEEEEELi256ENS_6half_tEfNS_4arch4Sm80ELb0ELb0ELb0ELb0ELb1ELb0ELb1ELb1EEENS1_21CollectiveEpilogueFwdINS6_IJS8_SA_S9_EEENS6_IJNS7_ILi1EEESI_SI_EEESC_SE_Li256ELb0ELb1ELb1ELb0EEENS1_19SingleTileSchedulerILb0ELb1ELb1ELi128EEEEEEEEEvNT_6ParamsE,@"STO_CUDA_ENTRY STV_DEFAULT"
_ZN7cutlass13device_kernelIN5flash19enable_sm80_to_sm89INS1_16FlashAttnFwdSm80INS1_25CollectiveMainloopFwdSm80ILi8ELi1ELb1EN4cute5tupleIJNS5_1CILi128EEENS7_ILi64EEENS7_ILi256EEEEEELi256ENS_6half_tEfNS_4arch4Sm80ELb0ELb0ELb0ELb0ELb1ELb0ELb1ELb1EEENS1_21CollectiveEpilogueFwdINS6_IJS8_SA_S9_EEENS6_IJNS7_ILi1EEESI_SI_EEESC_SE_Li256ELb0ELb1ELb1ELb0EEENS1_19SingleTileSchedulerILb0ELb1ELb1ELi128EEEEEEEEEvNT_6ParamsE:
[----:B------:R-:W-:Y:S01]  /*0000*/  LDC R1, c[0x0][0x28] ;  /* 0x00000a00ff017b82 */ /* 0x000fe20000000800 */
[----:B------:R-:W-:Y:S05]  /*0010*/  EXIT ;  /* 0x000000000000794d */ /* 0x000fea0003800000 */
.L_x_0:
[----:B------:R-:W-:-:S00]  /*0020*/  BRA `(.L_x_0) ;  /* 0xfffffffc00fc7947 */ /* 0x000fc0000383ffff */
[----:B------:R-:W-:-:S00]  /*0030*/  NOP ;  /* 0x0000000000007918 */ /* 0x000fc00000000000 */
        /* <DEDUP_REMOVED lines=12> */
.L_x_18:


//--------------------- .text._ZN7cutlass13device_kernelIN5flash19enable_sm80_to_sm89INS1_16FlashAttnFwdSm80INS1_25CollectiveMainloopFwdSm80ILi8ELi1ELb1EN4cute5tupleIJNS5_1CILi128EEENS7_ILi48EEENS7_ILi256EEEEEELi256ENS_6half_tEfNS_4arch4Sm80ELb0ELb0ELb0ELb1ELb1ELb0ELb1ELb1EEENS1_21CollectiveEpilogueFwdINS6_IJS8_SA_S9_EEENS6_IJNS7_ILi1EEESI_SI_EEESC_SE_Li256ELb1ELb1ELb1ELb0EEENS1_36VarlenDynamicPersistentTileSchedulerILi128ELi48ELi256ELi256ELb1ELb1ELb0ELb0ELb1ELb1EEEEEEEEEvNT_6ParamsE --------------------------
	.section	.text._ZN7cutlass13device_kernelIN5flash19enable_sm80_to_sm89INS1_16FlashAttnFwdSm80INS1_25CollectiveMainloopFwdSm80ILi8ELi1ELb1EN4cute5tupleIJNS5_1CILi128EEENS7_ILi48EEENS7_ILi256EEEEEELi256ENS_6half_tEfNS_4arch4Sm80ELb0ELb0ELb0ELb1ELb1ELb0ELb1ELb1EEENS1_21CollectiveEpilogueFwdINS6_IJS8_SA_S9_EEENS6_IJNS7_ILi1EEESI_SI_EEESC_SE_Li256ELb1ELb1ELb1ELb0EEENS1_36VarlenDynamicPersistentTileSchedulerILi128ELi48ELi256ELi256ELb1ELb1ELb0ELb0ELb1ELb1EEEEEEEEEvNT_6ParamsE,"ax",@progbits
	.align	128
.text._ZN7cutlass13device_kernelIN5flash19enable_sm80_to_sm89INS1_16FlashAttnFwdSm80INS1_25CollectiveMainloopFwdSm80ILi8ELi1ELb1EN4cute5tupleIJNS5_1CILi128EEENS7_ILi48EEENS7_ILi256EEEEEELi256ENS_6half_tEfNS_4arch4Sm80ELb0ELb0ELb0ELb1ELb1ELb0ELb1ELb1EEENS1_21CollectiveEpilogueFwdINS6_IJS8_SA_S9_EEENS6_IJNS7_ILi1EEESI_SI_EEESC_SE_Li256ELb1ELb1ELb1ELb0EEENS1_36VarlenDynamicPersistentTileSchedulerILi128ELi48ELi256ELi256ELb1ELb1ELb0ELb0ELb1ELb1EEEEEEEEEvNT_6ParamsE:
        .type           _ZN7cutlass13device_kernelIN5flash19enable_sm80_to_sm89INS1_16FlashAttnFwdSm80INS1_25CollectiveMainloopFwdSm80ILi8ELi1ELb1EN4cute5tupleIJNS5_1CILi128EEENS7_ILi48EEENS7_ILi256EEEEEELi256ENS_6half_tEfNS_4arch4Sm80ELb0ELb0ELb0ELb1ELb1ELb0ELb1ELb1EEENS1_21CollectiveEpilogueFwdINS6_IJS8_SA_S9_EEENS6_IJNS7_ILi1EEESI_SI_EEESC_SE_Li256ELb1ELb1ELb1ELb0EEENS1_36VarlenDynamicPersistentTileSchedulerILi128ELi48ELi256ELi256ELb1ELb1ELb0ELb0ELb1ELb1EEEEEEEEEvNT_6ParamsE,@function
        .size           _ZN7cutlass13device_kernelIN5flash19enable_sm80_to_sm89INS1_16FlashAttnFwdSm80INS1_25CollectiveMainloopFwdSm80ILi8ELi1ELb1EN4cute5tupleIJNS5_1CILi128EEENS7_ILi48EEENS7_ILi256EEEEEELi256ENS_6half_tEfNS_4arch4Sm80ELb0ELb0ELb0ELb1ELb1ELb0ELb1ELb1EEENS1_21CollectiveEpilogueFwdINS6_IJS8_SA_S9_EEENS6_IJNS7_ILi1EEESI_SI_EEESC_SE_Li256ELb1ELb1ELb1ELb0EEENS1_36VarlenDynamicPersistentTileSchedulerILi128ELi48ELi256ELi256ELb1ELb1ELb0ELb0ELb1ELb1EEEEEEEEEvNT_6ParamsE,(.L_x_19 - _ZN7cutlass13device_kernelIN5flash19enable_sm80_to_sm89INS1_16FlashAttnFwdSm80INS1_25CollectiveMainloopFwdSm80ILi8ELi1ELb1EN4cute5tupleIJNS5_1CILi128EEENS7_ILi48EEENS7_ILi256EEEEEELi256ENS_6half_tEfNS_4arch4Sm80ELb0ELb0ELb0ELb1ELb1ELb0ELb1ELb1EEENS1_21CollectiveEpilogueFwdINS6_IJS8_SA_S9_EEENS6_IJNS7_ILi1EEESI_SI_EEESC_SE_Li256ELb1ELb1ELb1ELb0EEENS1_36VarlenDynamicPersistentTileSchedulerILi128ELi48ELi256ELi256ELb1ELb1ELb0ELb0ELb1ELb1EEEEEEEEEvNT_6ParamsE)
        .other          _ZN7cutlass13device_kernelIN5flash19enable_sm80_to_sm89INS1_16FlashAttnFwdSm80INS1_25CollectiveMainloopFwdSm80ILi8ELi1ELb1EN4cute5tupleIJNS5_1CILi128EEENS7_ILi48EEENS7_ILi256EEEEEELi256ENS_6half_tEfNS_4arch4Sm80ELb0ELb0ELb0ELb1ELb1ELb0ELb1ELb1EEENS1_21CollectiveEpilogueFwdINS6_IJS8_SA_S9_EEENS6_IJNS7_ILi1EEESI_SI_EEESC_SE_Li256ELb1ELb1ELb1ELb0EEENS1_36VarlenDynamicPersistentTileSchedulerILi128ELi48ELi256ELi256ELb1ELb1ELb0ELb0ELb1ELb1EEEEEEEEEvNT_6ParamsE,@"STO_CUDA_ENTRY STV_DEFAULT"
_ZN7cutlass13device_kernelIN5flash19enable_sm80_to_sm89INS1_16FlashAttnFwdSm80INS1_25CollectiveMainloopFwdSm80ILi8ELi1ELb1EN4cute5tupleIJNS5_1CILi128EEENS7_ILi48EEENS7_ILi256EEEEEELi256ENS_6half_tEfNS_4arch4Sm80ELb0ELb0ELb0ELb1ELb1ELb0ELb1ELb1EEENS1_21CollectiveEpilogueFwdINS6_IJS8_SA_S9_EEENS6_IJNS7_ILi1EEESI_SI_EEESC_SE_Li256ELb1ELb1ELb1ELb0EEENS1_36VarlenDynamicPersistentTileSchedulerILi128ELi48ELi256ELi256ELb1ELb1ELb0ELb0ELb1ELb1EEEEEEEEEvNT_6ParamsE:
[----:B------:R-:W-:Y:S01]  /*0000*/  LDC R1, c[0x0][0x28] ;  /* 0x00000a00ff017b82 */ /* 0x000fe20000000800 */
[----:B------:R-:W-:Y:S05]  /*0010*/  EXIT ;  /* 0x000000000000794d */ /* 0x000fea0003800000 */
.L_x_1:
        /* <DEDUP_REMOVED lines=14> */
.L_x_19:


//--------------------- .text._ZN7cutlass13device_kernelIN5flash19enable_sm80_to_sm89INS1_16FlashAttnFwdSm80INS1_25CollectiveMainloopFwdSm80ILi8ELi1ELb0EN4cute5tupleIJNS5_1CILi128EEENS7_ILi32EEENS7_ILi256EEEEEELi256ENS_6half_tEfNS_4arch4Sm80ELb0ELb0ELb0ELb1ELb1ELb1ELb1ELb1EEENS1_21CollectiveEpilogueFwdINS6_IJS8_SA_S9_EEENS6_IJNS7_ILi1EEESI_SI_EEESC_SE_Li256ELb1ELb1ELb1ELb0EEENS1_36VarlenDynamicPersistentTileSchedulerILi128ELi32ELi256ELi256ELb1ELb1ELb0ELb0ELb1ELb1EEEEEEEEEvNT_6ParamsE --------------------------
	.section	.text._ZN7cutlass13device_kernelIN5flash19enable_sm80_to_sm89INS1_16FlashAttnFwdSm80INS1_25CollectiveMainloopFwdSm80ILi8ELi1ELb0EN4cute5tupleIJNS5_1CILi128EEENS7_ILi32EEENS7_ILi256EEEEEELi256ENS_6half_tEfNS_4arch4Sm80ELb0ELb0ELb0ELb1ELb1ELb1ELb1ELb1EEENS1_21CollectiveEpilogueFwdINS6_IJS8_SA_S9_EEENS6_IJNS7_ILi1EEESI_SI_EEESC_SE_Li256ELb1ELb1ELb1ELb0EEENS1_36VarlenDynamicPersistentTileSchedulerILi128ELi32ELi256ELi256ELb1ELb1ELb0ELb0ELb1ELb1EEEEEEEEEvNT_6ParamsE,"ax",@progbits
	.align	128
.text._ZN7cutlass13device_kernelIN5flash19enable_sm80_to_sm89INS1_16FlashAttnFwdSm80INS1_25CollectiveMainloopFwdSm80ILi8ELi1ELb0EN4cute5tupleIJNS5_1CILi128EEENS7_ILi32EEENS7_ILi256EEEEEELi256ENS_6half_tEfNS_4arch4Sm80ELb0ELb0ELb0ELb1ELb1ELb1ELb1ELb1EEENS1_21CollectiveEpilogueFwdINS6_IJS8_SA_S9_EEENS6_IJNS7_ILi1EEESI_SI_EEESC_SE_Li256ELb1ELb1ELb1ELb0EEENS1_36VarlenDynamicPersistentTileSchedulerILi128ELi32ELi256ELi256ELb1ELb1ELb0ELb0ELb1ELb1EEEEEEEEEvNT_6ParamsE:
        .type           _ZN7cutlass13device_kernelIN5flash19enable_sm80_to_sm89INS1_16FlashAttnFwdSm80INS1_25CollectiveMainloopFwdSm80ILi8ELi1ELb0EN4cute5tupleIJNS5_1CILi128EEENS7_ILi32EEENS7_ILi256EEEEEELi256ENS_6half_tEfNS_4arch4Sm80ELb0ELb0ELb0ELb1ELb1ELb1ELb1ELb1EEENS1_21CollectiveEpilogueFwdINS6_IJS8_SA_S9_EEENS6_IJNS7_ILi1EEESI_SI_EEESC_SE_Li256ELb1ELb1ELb1ELb0EEENS1_36VarlenDynamicPersistentTileSchedulerILi128ELi32ELi256ELi256ELb1ELb1ELb0ELb0ELb1ELb1EEEEEEEEEvNT_6ParamsE,@function
        .size           _ZN7cutlass13device_kernelIN5flash19enable_sm80_to_sm89INS1_16FlashAttnFwdSm80INS1_25CollectiveMainloopFwdSm80ILi8ELi1ELb0EN4cute5tupleIJNS5_1CILi128EEENS7_ILi32EEENS7_ILi256EEEEEELi256ENS_6half_tEfNS_4arch4Sm80ELb0ELb0ELb0ELb1ELb1ELb1ELb1ELb1EEENS1_21CollectiveEpilogueFwdINS6_IJS8_SA_S9_EEENS6_IJNS7_ILi1EEESI_SI_EEESC_SE_Li256ELb1ELb1ELb1ELb0EEENS1_36VarlenDynamicPersistentTileSchedulerILi128ELi32ELi256ELi256ELb1ELb1ELb0ELb0ELb1ELb1EEEEEEEEEvNT_6ParamsE,(.L_x_20 - _ZN7cutlass13device_kernelIN5flash19enable_sm80_to_sm89INS1_16FlashAttnFwdSm80INS1_25CollectiveMainloopFwdSm80ILi8ELi1ELb0EN4cute5tupleIJNS5_1CILi128EEENS7_ILi32EEENS7_ILi256EEEEEELi256ENS_6half_tEfNS_4arch4Sm80ELb0ELb0ELb0ELb1ELb1ELb1ELb1ELb1EEENS1_21CollectiveEpilogueFwdINS6_IJS8_SA_S9_EEENS6_IJNS7_ILi1EEESI_SI_EEESC_SE_Li256ELb1ELb1ELb1ELb0EEENS1_36VarlenDynamicPersistentTileSchedulerILi128ELi32ELi256ELi256ELb1ELb1ELb0ELb0ELb1ELb1EEEEEEEEEvNT_6ParamsE)
        .other          _ZN7cutlass13device_kernelIN5flash19enable_sm80_to_sm89INS1_16FlashAttnFwdSm80INS1_25CollectiveMainloopFwdSm80ILi8ELi1ELb0EN4cute5tupleIJNS5_1CILi128EEENS7_ILi32EEENS7_ILi256EEEEEELi256ENS_6half_tEfNS_4arch4Sm80ELb0ELb0ELb0ELb1ELb1ELb1ELb1ELb1EEENS1_21CollectiveEpilogueFwdINS6_IJS8_SA_S9_EEENS6_IJNS7_ILi1EEESI_SI_EEESC_SE_Li256ELb1ELb1ELb1ELb0EEENS1_36VarlenDynamicPersistentTileSchedulerILi128ELi32ELi256ELi256ELb1ELb1ELb0ELb0ELb1ELb1EEEEEEEEEvNT_6ParamsE,@"STO_CUDA_ENTRY STV_DEFAULT"
_ZN7cutlass13device_kernelIN5flash19enable_sm80_to_sm89INS1_16FlashAttnFwdSm80INS1_25CollectiveMainloopFwdSm80ILi8ELi1ELb0EN4cute5tupleIJNS5_1CILi128EEENS7_ILi32EEENS7_ILi256EEEEEELi256ENS_6half_tEfNS_4arch4Sm80ELb0ELb0ELb0ELb1ELb1ELb1ELb1ELb1EEENS1_21CollectiveEpilogueFwdINS6_IJS8_SA_S9_EEENS6_IJNS7_ILi1EEESI_SI_EEESC_SE_Li256ELb1ELb1ELb1ELb0EEENS1_36VarlenDynamicPersistentTileSchedulerILi128ELi32ELi256ELi256ELb1ELb1ELb0ELb0ELb1ELb1EEEEEEEEEvNT_6ParamsE:
[----:B------:R-:W-:Y:S01]  /*0000*/  LDC R1, c[0x0][0x28] ;  /* 0x00000a00ff017b82 */ /* 0x000fe20000000800 */
[----:B------:R-:W-:Y:S05]  /*0010*/  EXIT ;  /* 0x000000000000794d */ /* 0x000fea0003800000 */
.L_x_2:
        /* <DEDUP_REMOVED lines=14> */
.L_x_20:


//--------------------- .text._ZN7cutlass13device_kernelIN5flash19enable_sm80_to_sm89INS1_16FlashAttnFwdSm80INS1_25CollectiveMainloopFwdSm80ILi8ELi1ELb1EN4cute5tupleIJNS5_1CILi128EEENS7_ILi48EEENS7_ILi256EEEEEELi256ENS_6half_tEfNS_4arch4Sm80ELb0ELb1ELb0ELb0ELb1ELb0ELb1ELb1EEENS1_21CollectiveEpilogueFwdINS6_IJS8_SA_S9_EEENS6_IJNS7_ILi1EEESI_SI_EEESC_SE_Li256ELb0ELb1ELb1ELb0EEENS1_19SingleTileSchedulerILb0ELb1ELb1ELi128EEEEEEEEEvNT_6ParamsE --------------------------
	.section	.text._ZN7cutlass13device_kernelIN5flash19enable_sm80_to_sm89INS1_16FlashAttnFwdSm80INS1_25CollectiveMainloopFwdSm80ILi8ELi1ELb1EN4cute5tupleIJNS5_1CILi128EEENS7_ILi48EEENS7_ILi256EEEEEELi256ENS_6half_tEfNS_4arch4Sm80ELb0ELb1ELb0ELb0ELb1ELb0ELb1ELb1EEENS1_21CollectiveEpilogueFwdINS6_IJS8_SA_S9_EEENS6_IJNS7_ILi1EEESI_SI_EEESC_SE_Li256ELb0ELb1ELb1ELb0EEENS1_19SingleTileSchedulerILb0ELb1ELb1ELi128EEEEEEEEEvNT_6ParamsE,"ax",@progbits
	.align	128
.text._ZN7cutlass13device_kernelIN5flash19enable_sm80_to_sm89INS1_16FlashAttnFwdSm80INS1_25CollectiveMainloopFwdSm80ILi8ELi1ELb1EN4cute5tupleIJNS5_1CILi128EEENS7_ILi48EEENS7_ILi256EEEEEELi256ENS_6half_tEfNS_4arch4Sm80ELb0ELb1ELb0ELb0ELb1ELb0ELb1ELb1EEENS1_21CollectiveEpilogueFwdINS6_IJS8_SA_S9_EEENS6_IJNS7_ILi1EEESI_SI_EEESC_SE_Li256ELb0ELb1ELb1ELb0EEENS1_19SingleTileSchedulerILb0ELb1ELb1ELi128EEEEEEEEEvNT_6ParamsE:
        .type           _ZN7cutlass13device_kernelIN5flash19enable_sm80_to_sm89INS1_16FlashAttnFwdSm80INS1_25CollectiveMainloopFwdSm80ILi8ELi1ELb1EN4cute5tupleIJNS5_1CILi128EEENS7_ILi48EEENS7_ILi256EEEEEELi256ENS_6half_tEfNS_4arch4Sm80ELb0ELb1ELb0ELb0ELb1ELb0ELb1ELb1EEENS1_21CollectiveEpilogueFwdINS6_IJS8_SA_S9_EEENS6_IJNS7_ILi1EEESI_SI_EEESC_SE_Li256ELb0ELb1ELb1ELb0EEENS1_19SingleTileSchedulerILb0ELb1ELb1ELi128EEEEEEEEEvNT_6ParamsE,@function
        .size           _ZN7cutlass13device_kernelIN5flash19enable_sm80_to_sm89INS1_16FlashAttnFwdSm80INS1_25CollectiveMainloopFwdSm80ILi8ELi1ELb1EN4cute5tupleIJNS5_1CILi128EEENS7_ILi48EEENS7_ILi256EEEEEELi256ENS_6half_tEfNS_4arch4Sm80ELb0ELb1ELb0ELb0ELb1ELb0ELb1ELb1EEENS1_21CollectiveEpilogueFwdINS6_IJS8_SA_S9_EEENS6_IJNS7_ILi1EEESI_SI_EEESC_SE_Li256ELb0ELb1ELb1ELb0EEENS1_19SingleTileSchedulerILb0ELb1ELb1ELi128EEEEEEEEEvNT_6ParamsE,(.L_x_21 - _ZN7cutlass13device_kernelIN5flash19enable_sm80_to_sm89INS1_16FlashAttnFwdSm80INS1_25CollectiveMainloopFwdSm80ILi8ELi1ELb1EN4cute5tupleIJNS5_1CILi128EEENS7_ILi48EEENS7_ILi256EEEEEELi256ENS_6half_tEfNS_4arch4Sm80ELb0ELb1ELb0ELb0ELb1ELb0ELb1ELb1EEENS1_21CollectiveEpilogueFwdINS6_IJS8_SA_S9_EEENS6_IJNS7_ILi1EEESI_SI_EEESC_SE_Li256ELb0ELb1ELb1ELb0EEENS1_19SingleTileSchedulerILb0ELb1ELb1ELi128EEEEEEEEEvNT_6ParamsE)
        .other          _ZN7cutlass13device_kernelIN5flash19enable_sm80_to_sm89INS1_16FlashAttnFwdSm80INS1_25CollectiveMainloopFwdSm80ILi8ELi1ELb1EN4cute5tupleIJNS5_1CILi128EEENS7_ILi48EEENS7_ILi256EEEEEELi256ENS_6half_tEfNS_4arch4Sm80ELb0ELb1ELb0ELb0ELb1ELb0ELb1ELb1EEENS1_21CollectiveEpilogueFwdINS6_IJS8_SA_S9_EEENS6_IJNS7_ILi1EEESI_SI_EEESC_SE_Li256ELb0ELb1ELb1ELb0EEENS1_19SingleTileSchedulerILb0ELb1ELb1ELi128EEEEEEEEEvNT_6ParamsE,@"STO_CUDA_ENTRY STV_DEFAULT"
_ZN7cutlass13device_kernelIN5flash19enable_sm80_to_sm89INS1_16FlashAttnFwdSm80INS1_25CollectiveMainloopFwdSm80ILi8ELi1ELb1EN4cute5tupleIJNS5_1CILi128EEENS7_ILi48EEENS7_ILi256EEEEEELi256ENS_6half_tEfNS_4arch4Sm80ELb0ELb1ELb0ELb0ELb1ELb0ELb1ELb1EEENS1_21CollectiveEpilogueFwdINS6_IJS8_SA_S9_EEENS6_IJNS7_ILi1EEESI_SI_EEESC_SE_Li256ELb0ELb1ELb1ELb0EEENS1_19SingleTileSchedulerILb0ELb1ELb1ELi128EEEEEEEEEvNT_6ParamsE:
[----:B------:R-:W-:Y:S01]  /*0000*/  LDC R1, c[0x0][0x28] ;  /* 0x00000a00ff017b82 */ /* 0x000fe20000000800 */
[----:B------:R-:W-:Y:S05]  /*0010*/  EXIT ;  /* 0x000000000000794d */ /* 0x000fea0003800000 */
.L_x_3:
        /* <DEDUP_REMOVED lines=14> */
.L_x_21:


//--------------------- .text._ZN7cutlass13device_kernelIN5flash19enable_sm80_to_sm89INS1_16FlashAttnFwdSm80INS1_25CollectiveMainloopFwdSm80ILi8ELi1ELb1EN4cute5tupleIJNS5_1CILi128EEENS7_ILi48EEENS7_ILi256EEEEEELi256ENS_6half_tEfNS_4arch4Sm80ELb0ELb1ELb0ELb1ELb1ELb0ELb1ELb1EEENS1_21CollectiveEpilogueFwdINS6_IJS8_SA_S9_EEENS6_IJNS7_ILi1EEESI_SI_EEESC_SE_Li256ELb1ELb1ELb1ELb0EEENS1_36VarlenDynamicPersistentTileSchedulerILi128ELi48ELi256ELi256ELb1ELb1ELb0ELb1ELb0ELb1EEEEEEEEEvNT_6ParamsE --------------------------
	.section	.text._ZN7cutlass13device_kernelIN5flash19enable_sm80_to_sm89INS1_16FlashAttnFwdSm80INS1_25CollectiveMainloopFwdSm80ILi8ELi1ELb1EN4cute5tupleIJNS5_1CILi128EEENS7_ILi48EEENS7_ILi256EEEEEELi256ENS_6half_tEfNS_4arch4Sm80ELb0ELb1ELb0ELb1ELb1ELb0ELb1ELb1EEENS1_21CollectiveEpilogueFwdINS6_IJS8_SA_S9_EEENS6_IJNS7_ILi1EEESI_SI_EEESC_SE_Li256ELb1ELb1ELb1ELb0EEENS1_36VarlenDynamicPersistentTileSchedulerILi128ELi48ELi256ELi256ELb1ELb1ELb0ELb1ELb0ELb1EEEEEEEEEvNT_6ParamsE,"ax",@progbits
	.align	128
.text._ZN7cutlass13device_kernelIN5flash19enable_sm80_to_sm89INS1_16FlashAttnFwdSm80INS1_25CollectiveMainloopFwdSm80ILi8ELi1ELb1EN4cute5tupleIJNS5_1CILi128EEENS7_ILi48EEENS7_ILi256EEEEEELi256ENS_6half_tEfNS_4arch4Sm80ELb0ELb1ELb0ELb1ELb1ELb0ELb1ELb1EEENS1_21CollectiveEpilogueFwdINS6_IJS8_SA_S9_EEENS6_IJNS7_ILi1EEESI_SI_EEESC_SE_Li256ELb1ELb1ELb1ELb0EEENS1_36VarlenDynamicPersistentTileSchedulerILi128ELi48ELi256ELi256ELb1ELb1ELb0ELb1ELb0ELb1EEEEEEEEEvNT_6ParamsE:
        .type           _ZN7cutlass13device_kernelIN5flash19enable_sm80_to_sm89INS1_16FlashAttnFwdSm80INS1_25CollectiveMainloopFwdSm80ILi8ELi1ELb1EN4cute5tupleIJNS5_1CILi128EEENS7_ILi48EEENS7_ILi256EEEEEELi256ENS_6half_tEfNS_4arch4Sm80ELb0ELb1ELb0ELb1ELb1ELb0ELb1ELb1EEENS1_21CollectiveEpilogueFwdINS6_IJS8_SA_S9_EEENS6_IJNS7_ILi1EEESI_SI_EEESC_SE_Li256ELb1ELb1ELb1ELb0EEENS1_36VarlenDynamicPersistentTileSchedulerILi128ELi48ELi256ELi256ELb1ELb1ELb0ELb1ELb0ELb1EEEEEEEEEvNT_6ParamsE,@function
        .size           _ZN7cutlass13device_kernelIN5flash19enable_sm80_to_sm89INS1_16FlashAttnFwdSm80INS1_25CollectiveMainloopFwdSm80ILi8ELi1ELb1EN4cute5tupleIJNS5_1CILi128EEENS7_ILi48EEENS7_ILi256EEEEEELi256ENS_6half_tEfNS_4arch4Sm80ELb0ELb1ELb0ELb1ELb1ELb0ELb1ELb1EEENS1_21CollectiveEpilogueFwdINS6_IJS8_SA_S9_EEENS6_IJNS7_ILi1EEESI_SI_EEESC_SE_Li256ELb1ELb1ELb1ELb0EEENS1_36VarlenDynamicPersistentTileSchedulerILi128ELi48ELi256ELi256ELb1ELb1ELb0ELb1ELb0ELb1EEEEEEEEEvNT_6ParamsE,(.L_x_22 - _ZN7cutlass13device_kernelIN5flash19enable_sm80_to_sm89INS1_16FlashAttnFwdSm80INS1_25CollectiveMainloopFwdSm80ILi8ELi1ELb1EN4cute5tupleIJNS5_1CILi128EEENS7_ILi48EEENS7_ILi256EEEEEELi256ENS_6half_tEfNS_4arch4Sm80ELb0ELb1ELb0ELb1ELb1ELb0ELb1ELb1EEENS1_21CollectiveEpilogueFwdINS6_IJS8_SA_S9_EEENS6_IJNS7_ILi1EEESI_SI_EEESC_SE_Li256ELb1ELb1ELb1ELb0EEENS1_36VarlenDynamicPersistentTileSchedulerILi128ELi48ELi256ELi256ELb1ELb1ELb0ELb1ELb0ELb1EEEEEEEEEvNT_6ParamsE)
        .other          _ZN7cutlass13device_kernelIN5flash19enable_sm80_to_sm89INS1_16FlashAttnFwdSm80INS1_25CollectiveMainloopFwdSm80ILi8ELi1ELb1EN4cute5tupleIJNS5_1CILi128EEENS7_ILi48EEENS7_ILi256EEEEEELi256ENS_6half_tEfNS_4arch4Sm80ELb0ELb1ELb0ELb1ELb1ELb0ELb1ELb1EEENS1_21CollectiveEpilogueFwdINS6_IJS8_SA_S9_EEENS6_IJNS7_ILi1EEESI_SI_EEESC_SE_Li256ELb1ELb1ELb1ELb0EEENS1_36VarlenDynamicPersistentTileSchedulerILi128ELi48ELi256ELi256ELb1ELb1ELb0ELb1ELb0ELb1EEEEEEEEEvNT_6ParamsE,@"STO_CUDA_ENTRY STV_DEFAULT"
_ZN7cutlass13device_kernelIN5flash19enable_sm80_to_sm89INS1_16FlashAttnFwdSm80INS1_25CollectiveMainloopFwdSm80ILi8ELi1ELb1EN4cute5tupleIJNS5_1CILi128EEENS7_ILi48EEENS7_ILi256EEEEEELi256ENS_6half_tEfNS_4arch4Sm80ELb0ELb1ELb0ELb1ELb1ELb0ELb1ELb1EEENS1_21CollectiveEpilogueFwdINS6_IJS8_SA_S9_EEENS6_IJNS7_ILi1EEESI_SI_EEESC_SE_Li256ELb1ELb1ELb1ELb0EEENS1_36VarlenDynamicPersistentTileSchedulerILi128ELi48ELi256ELi256ELb1ELb1ELb0ELb1ELb0ELb1EEEEEEEEEvNT_6ParamsE:
[----:B------:R-:W-:Y:S01]  /*0000*/  LDC R1, c[0x0][0x28] ;  /* 0x00000a00ff017b82 */ /* 0x000fe20000000800 */
[----:B------:R-:W-:Y:S05]  /*0010*/  EXIT ;  /* 0x000000000000794d */ /* 0x000fea0003800000 */
.L_x_4:
        /* <DEDUP_REMOVED lines=14> */
.L_x_22:


//--------------------- .text._ZN7cutlass13device_kernelIN5flash19enable_sm80_to_sm89INS1_16FlashAttnFwdSm80INS1_25CollectiveMainloopFwdSm80ILi8ELi1ELb0EN4cute5tupleIJNS5_1CILi128EEENS7_ILi32EEENS7_ILi256EEEEEELi256ENS_6half_tEfNS_4arch4Sm80ELb0ELb1ELb0ELb1ELb1ELb1ELb1ELb1EEENS1_21CollectiveEpilogueFwdINS6_IJS8_SA_S9_EEENS6_IJNS7_ILi1EEESI_SI_EEESC_SE_Li256ELb1ELb1ELb1ELb0EEENS1_36VarlenDynamicPersistentTileSchedulerILi128ELi32ELi256ELi256ELb1ELb1ELb0ELb1ELb0ELb1EEEEEEEEEvNT_6ParamsE --------------------------
	.section	.text._ZN7cutlass13device_kernelIN5flash19enable_sm80_to_sm89INS1_16FlashAttnFwdSm80INS1_25CollectiveMainloopFwdSm80ILi8ELi1ELb0EN4cute5tupleIJNS5_1CILi128EEENS7_ILi32EEENS7_ILi256EEEEEELi256ENS_6half_tEfNS_4arch4Sm80ELb0ELb1ELb0ELb1ELb1ELb1ELb1ELb1EEENS1_21CollectiveEpilogueFwdINS6_IJS8_SA_S9_EEENS6_IJNS7_ILi1EEESI_SI_EEESC_SE_Li256ELb1ELb1ELb1ELb0EEENS1_36VarlenDynamicPersistentTileSchedulerILi128ELi32ELi256ELi256ELb1ELb1ELb0ELb1ELb0ELb1EEEEEEEEEvNT_6ParamsE,"ax",@progbits
	.align	128
.text._ZN7cutlass13device_kernelIN5flash19enable_sm80_to_sm89INS1_16FlashAttnFwdSm80INS1_25CollectiveMainloopFwdSm80ILi8ELi1ELb0EN4cute5tupleIJNS5_1CILi128EEENS7_ILi32EEENS7_ILi256EEEEEELi256ENS_6half_tEfNS_4arch4Sm80ELb0ELb1ELb0ELb1ELb1ELb1ELb1ELb1EEENS1_21CollectiveEpilogueFwdINS6_IJS8_SA_S9_EEENS6_IJNS7_ILi1EEESI_SI_EEESC_SE_Li256ELb1ELb1ELb1ELb0EEENS1_36VarlenDynamicPersistentTileSchedulerILi128ELi32ELi256ELi256ELb1ELb1ELb0ELb1ELb0ELb1EEEEEEEEEvNT_6ParamsE:
        .type           _ZN7cutlass13device_kernelIN5flash19enable_sm80_to_sm89INS1_16FlashAttnFwdSm80INS1_25CollectiveMainloopFwdSm80ILi8ELi1ELb0EN4cute5tupleIJNS5_1CILi128EEENS7_ILi32EEENS7_ILi256EEEEEELi256ENS_6half_tEfNS_4arch4Sm80ELb0ELb1ELb0ELb1ELb1ELb1ELb1ELb1EEENS1_21CollectiveEpilogueFwdINS6_IJS8_SA_S9_EEENS6_IJNS7_ILi1EEESI_SI_EEESC_SE_Li256ELb1ELb1ELb1ELb0EEENS1_36VarlenDynamicPersistentTileSchedulerILi128ELi32ELi256ELi256ELb1ELb1ELb0ELb1ELb0ELb1EEEEEEEEEvNT_6ParamsE,@function
        .size           _ZN7cutlass13device_kernelIN5flash19enable_sm80_to_sm89INS1_16FlashAttnFwdSm80INS1_25CollectiveMainloopFwdSm80ILi8ELi1ELb0EN4cute5tupleIJNS5_1CILi128EEENS7_ILi32EEENS7_ILi256EEEEEELi256ENS_6half_tEfNS_4arch4Sm80ELb0ELb1ELb0ELb1ELb1ELb1ELb1ELb1EEENS1_21CollectiveEpilogueFwdINS6_IJS8_SA_S9_EEENS6_IJNS7_ILi1EEESI_SI_EEESC_SE_Li256ELb1ELb1ELb1ELb0EEENS1_36VarlenDynamicPersistentTileSchedulerILi128ELi32ELi256ELi256ELb1ELb1ELb0ELb1ELb0ELb1EEEEEEEEEvNT_6ParamsE,(.L_x_23 - _ZN7cutlass13device_kernelIN5flash19enable_sm80_to_sm89INS1_16FlashAttnFwdSm80INS1_25CollectiveMainloopFwdSm80ILi8ELi1ELb0EN4cute5tupleIJNS5_1CILi128EEENS7_ILi32EEENS7_ILi256EEEEEELi256ENS_6half_tEfNS_4arch4Sm80ELb0ELb1ELb0ELb1ELb1ELb1ELb1ELb1EEENS1_21CollectiveEpilogueFwdINS6_IJS8_SA_S9_EEENS6_IJNS7_ILi1EEESI_SI_EEESC_SE_Li256ELb1ELb1ELb1ELb0EEENS1_36VarlenDynamicPersistentTileSchedulerILi128ELi32ELi256ELi256ELb1ELb1ELb0ELb1ELb0ELb1EEEEEEEEEvNT_6ParamsE)
        .other          _ZN7cutlass13device_kernelIN5flash19enable_sm80_to_sm89INS1_16FlashAttnFwdSm80INS1_25CollectiveMainloopFwdSm80ILi8ELi1ELb0EN4cute5tupleIJNS5_1CILi128EEENS7_ILi32EEENS7_ILi256EEEEEELi256ENS_6half_tEfNS_4arch4Sm80ELb0ELb1ELb0ELb1ELb1ELb1ELb1ELb1EEENS1_21CollectiveEpilogueFwdINS6_IJS8_SA_S9_EEENS6_IJNS7_ILi1EEESI_SI_EEESC_SE_Li256ELb1ELb1ELb1ELb0EEENS1_36VarlenDynamicPersistentTileSchedulerILi128ELi32ELi256ELi256ELb1ELb1ELb0ELb1ELb0ELb1EEEEEEEEEvNT_6ParamsE,@"STO_CUDA_ENTRY STV_DEFAULT"
_ZN7cutlass13device_kernelIN5flash19enable_sm80_to_sm89INS1_16FlashAttnFwdSm80INS1_25CollectiveMainloopFwdSm80ILi8ELi1ELb0EN4cute5tupleIJNS5_1CILi128EEENS7_ILi32EEENS7_ILi256EEEEEELi256ENS_6half_tEfNS_4arch4Sm80ELb0ELb1ELb0ELb1ELb1ELb1ELb1ELb1EEENS1_21CollectiveEpilogueFwdINS6_IJS8_SA_S9_EEENS6_IJNS7_ILi1EEESI_SI_EEESC_SE_Li256ELb1ELb1ELb1ELb0EEENS1_36VarlenDynamicPersistentTileSchedulerILi128ELi32ELi256ELi256ELb1ELb1ELb0ELb1ELb0ELb1EEEEEEEEEvNT_6ParamsE:
[----:B------:R-:W-:Y:S01]  /*0000*/  LDC R1, c[0x0][0x28] ;  /* 0x00000a00ff017b82 */ /* 0x000fe20000000800 */
[----:B------:R-:W-:Y:S05]  /*0010*/  EXIT ;  /* 0x000000000000794d */ /* 0x000fea0003800000 */
.L_x_5:
        /* <DEDUP_REMOVED lines=14> */
.L_x_23:


//--------------------- .text._ZN7cutlass13device_kernelIN5flash19enable_sm80_to_sm89INS1_16FlashAttnFwdSm80INS1_25CollectiveMainloopFwdSm80ILi8ELi1ELb1EN4cute5tupleIJNS5_1CILi128EEENS7_ILi64EEENS7_ILi256EEEEEELi256ENS_6half_tEfNS_4arch4Sm80ELb1ELb0ELb0ELb0ELb1ELb0ELb1ELb1EEENS1_21CollectiveEpilogueFwdINS6_IJS8_SA_S9_EEENS6_IJNS7_ILi1EEESI_SI_EEESC_SE_Li256ELb0ELb1ELb1ELb0EEENS1_30DynamicPersistentTileSchedulerILi256ELi256ELb1ELb1ELb0EEEEEEEEEvNT_6ParamsE --------------------------
	.section	.text._ZN7cutlass13device_kernelIN5flash19enable_sm80_to_sm89INS1_16FlashAttnFwdSm80INS1_25CollectiveMainloopFwdSm80ILi8ELi1ELb1EN4cute5tupleIJNS5_1CILi128EEENS7_ILi64EEENS7_ILi256EEEEEELi256ENS_6half_tEfNS_4arch4Sm80ELb1ELb0ELb0ELb0ELb1ELb0ELb1ELb1EEENS1_21CollectiveEpilogueFwdINS6_IJS8_SA_S9_EEENS6_IJNS7_ILi1EEESI_SI_EEESC_SE_Li256ELb0ELb1ELb1ELb0EEENS1_30DynamicPersistentTileSchedulerILi256ELi256ELb1ELb1ELb0EEEEEEEEEvNT_6ParamsE,"ax",@progbits
	.align	128
.text._ZN7cutlass13device_kernelIN5flash19enable_sm80_to_sm89INS1_16FlashAttnFwdSm80INS1_25CollectiveMainloopFwdSm80ILi8ELi1ELb1EN4cute5tupleIJNS5_1CILi128EEENS7_ILi64EEENS7_ILi256EEEEEELi256ENS_6half_tEfNS_4arch4Sm80ELb1ELb0ELb0ELb0ELb1ELb0ELb1ELb1EEENS1_21CollectiveEpilogueFwdINS6_IJS8_SA_S9_EEENS6_IJNS7_ILi1EEESI_SI_EEESC_SE_Li256ELb0ELb1ELb1ELb0EEENS1_30DynamicPersistentTileSchedulerILi256ELi256ELb1ELb1ELb0EEEEEEEEEvNT_6ParamsE:
        .type           _ZN7cutlass13device_kernelIN5flash19enable_sm80_to_sm89INS1_16FlashAttnFwdSm80INS1_25CollectiveMainloopFwdSm80ILi8ELi1ELb1EN4cute5tupleIJNS5_1CILi128EEENS7_ILi64EEENS7_ILi256EEEEEELi256ENS_6half_tEfNS_4arch4Sm80ELb1ELb0ELb0ELb0ELb1ELb0ELb1ELb1EEENS1_21CollectiveEpilogueFwdINS6_IJS8_SA_S9_EEENS6_IJNS7_ILi1EEESI_SI_EEESC_SE_Li256ELb0ELb1ELb1ELb0EEENS1_30DynamicPersistentTileSchedulerILi256ELi256ELb1ELb1ELb0EEEEEEEEEvNT_6ParamsE,@function
        .size           _ZN7cutlass13device_kernelIN5flash19enable_sm80_to_sm89INS1_16FlashAttnFwdSm80INS1_25CollectiveMainloopFwdSm80ILi8ELi1ELb1EN4cute5tupleIJNS5_1CILi128EEENS7_ILi64EEENS7_ILi256EEEEEELi256ENS_6half_tEfNS_4arch4Sm80ELb1ELb0ELb0ELb0ELb1ELb0ELb1ELb1EEENS1_21CollectiveEpilogueFwdINS6_IJS8_SA_S9_EEENS6_IJNS7_ILi1EEESI_SI_EEESC_SE_Li256ELb0ELb1ELb1ELb0EEENS1_30DynamicPersistentTileSchedulerILi256ELi256ELb1ELb1ELb0EEEEEEEEEvNT_6ParamsE,(.L_x_24 - _ZN7cutlass13device_kernelIN5flash19enable_sm80_to_sm89INS1_16FlashAttnFwdSm80INS1_25CollectiveMainloopFwdSm80ILi8ELi1ELb1EN4cute5tupleIJNS5_1CILi128EEENS7_ILi64EEENS7_ILi256EEEEEELi256ENS_6half_tEfNS_4arch4Sm80ELb1ELb0ELb0ELb0ELb1ELb0ELb1ELb1EEENS1_21CollectiveEpilogueFwdINS6_IJS8_SA_S9_EEENS6_IJNS7_ILi1EEESI_SI_EEESC_SE_Li256ELb0ELb1ELb1ELb0EEENS1_30DynamicPersistentTileSchedulerILi256ELi256ELb1ELb1ELb0EEEEEEEEEvNT_6ParamsE)
        .other          _ZN7cutlass13device_kernelIN5flash19enable_sm80_to_sm89INS1_16FlashAttnFwdSm80INS1_25CollectiveMainloopFwdSm80ILi8ELi1ELb1EN4cute5tupleIJNS5_1CILi128EEENS7_ILi64EEENS7_ILi256EEEEEELi256ENS_6half_tEfNS_4arch4Sm80ELb1ELb0ELb0ELb0ELb1ELb0ELb1ELb1EEENS1_21CollectiveEpilogueFwdINS6_IJS8_SA_S9_EEENS6_IJNS7_ILi1EEESI_SI_EEESC_SE_Li256ELb0ELb1ELb1ELb0EEENS1_30DynamicPersistentTileSchedulerILi256ELi256ELb1ELb1ELb0EEEEEEEEEvNT_6ParamsE,@"STO_CUDA_ENTRY STV_DEFAULT"
_ZN7cutlass13device_kernelIN5flash19enable_sm80_to_sm89INS1_16FlashAttnFwdSm80INS1_25CollectiveMainloopFwdSm80ILi8ELi1ELb1EN4cute5tupleIJNS5_1CILi128EEENS7_ILi64EEENS7_ILi256EEEEEELi256ENS_6half_tEfNS_4arch4Sm80ELb1ELb0ELb0ELb0ELb1ELb0ELb1ELb1EEENS1_21CollectiveEpilogueFwdINS6_IJS8_SA_S9_EEENS6_IJNS7_ILi1EEESI_SI_EEESC_SE_Li256ELb0ELb1ELb1ELb0EEENS1_30DynamicPersistentTileSchedulerILi256ELi256ELb1ELb1ELb0EEEEEEEEEvNT_6ParamsE:
[----:B------:R-:W-:Y:S01]  /*0000*/  LDC R1, c[0x0][0x28] ;  /* 0x00000a00ff017b82 */ /* 0x000fe20000000800 */
[----:B------:R-:W-:Y:S05]  /*0010*/  EXIT ;  /* 0x000000000000794d */ /* 0x000fea0003800000 */
.L_x_6:
        /* <DEDUP_REMOVED lines=14> */
.L_x_24:


//--------------------- .text._ZN7cutlass13device_kernelIN5flash19enable_sm80_to_sm89INS1_16FlashAttnFwdSm80INS1_25CollectiveMainloopFwdSm80ILi8ELi1ELb1EN4cute5tupleIJNS5_1CILi128EEENS7_ILi48EEENS7_ILi256EEEEEELi256ENS_6half_tEfNS_4arch4Sm80ELb1ELb0ELb0ELb1ELb1ELb0ELb1ELb1EEENS1_21CollectiveEpilogueFwdINS6_IJS8_SA_S9_EEENS6_IJNS7_ILi1EEESI_SI_EEESC_SE_Li256ELb1ELb1ELb1ELb0EEENS1_36VarlenDynamicPersistentTileSchedulerILi128ELi48ELi256ELi256ELb1ELb1ELb0ELb1ELb1ELb1EEEEEEEEEvNT_6ParamsE --------------------------
	.section	.text._ZN7cutlass13device_kernelIN5flash19enable_sm80_to_sm89INS1_16FlashAttnFwdSm80INS1_25CollectiveMainloopFwdSm80ILi8ELi1ELb1EN4cute5tupleIJNS5_1CILi128EEENS7_ILi48EEENS7_ILi256EEEEEELi256ENS_6half_tEfNS_4arch4Sm80ELb1ELb0ELb0ELb1ELb1ELb0ELb1ELb1EEENS1_21CollectiveEpilogueFwdINS6_IJS8_SA_S9_EEENS6_IJNS7_ILi1EEESI_SI_EEESC_SE_Li256ELb1ELb1ELb1ELb0EEENS1_36VarlenDynamicPersistentTileSchedulerILi128ELi48ELi256ELi256ELb1ELb1ELb0ELb1ELb1ELb1EEEEEEEEEvNT_6ParamsE,"ax",@progbits
	.align	128
.text._ZN7cutlass13device_kernelIN5flash19enable_sm80_to_sm89INS1_16FlashAttnFwdSm80INS1_25CollectiveMainloopFwdSm80ILi8ELi1ELb1EN4cute5tupleIJNS5_1CILi128EEENS7_ILi48EEENS7_ILi256EEEEEELi256ENS_6half_tEfNS_4arch4Sm80ELb1ELb0ELb0ELb1ELb1ELb0ELb1ELb1EEENS1_21CollectiveEpilogueFwdINS6_IJS8_SA_S9_EEENS6_IJNS7_ILi1EEESI_SI_EEESC_SE_Li256ELb1ELb1ELb1ELb0EEENS1_36VarlenDynamicPersistentTileSchedulerILi128ELi48ELi256ELi256ELb1ELb1ELb0ELb1ELb1ELb1EEEEEEEEEvNT_6ParamsE:
        .type           _ZN7cutlass13device_kernelIN5flash19enable_sm80_to_sm89INS1_16FlashAttnFwdSm80INS1_25CollectiveMainloopFwdSm80ILi8ELi1ELb1EN4cute5tupleIJNS5_1CILi128EEENS7_ILi48EEENS7_ILi256EEEEEELi256ENS_6half_tEfNS_4arch4Sm80ELb1ELb0ELb0ELb1ELb1ELb0ELb1ELb1EEENS1_21CollectiveEpilogueFwdINS6_IJS8_SA_S9_EEENS6_IJNS7_ILi1EEESI_SI_EEESC_SE_Li256ELb1ELb1ELb1ELb0EEENS1_36VarlenDynamicPersistentTileSchedulerILi128ELi48ELi256ELi256ELb1ELb1ELb0ELb1ELb1ELb1EEEEEEEEEvNT_6ParamsE,@function
        .size           _ZN7cutlass13device_kernelIN5flash19enable_sm80_to_sm89INS1_16FlashAttnFwdSm80INS1_25CollectiveMainloopFwdSm80ILi8ELi1ELb1EN4cute5tupleIJNS5_1CILi128EEENS7_ILi48EEENS7_ILi256EEEEEELi256ENS_6half_tEfNS_4arch4Sm80ELb1ELb0ELb0ELb1ELb1ELb0ELb1ELb1EEENS1_21CollectiveEpilogueFwdINS6_IJS8_SA_S9_EEENS6_IJNS7_ILi1EEESI_SI_EEESC_SE_Li256ELb1ELb1ELb1ELb0EEENS1_36VarlenDynamicPersistentTileSchedulerILi128ELi48ELi256ELi256ELb1ELb1ELb0ELb1ELb1ELb1EEEEEEEEEvNT_6ParamsE,(.L_x_25 - _ZN7cutlass13device_kernelIN5flash19enable_sm80_to_sm89INS1_16FlashAttnFwdSm80INS1_25CollectiveMainloopFwdSm80ILi8ELi1ELb1EN4cute5tupleIJNS5_1CILi128EEENS7_ILi48EEENS7_ILi256EEEEEELi256ENS_6half_tEfNS_4arch4Sm80ELb1ELb0ELb0ELb1ELb1ELb0ELb1ELb1EEENS1_21CollectiveEpilogueFwdINS6_IJS8_SA_S9_EEENS6_IJNS7_ILi1EEESI_SI_EEESC_SE_Li256ELb1ELb1ELb1ELb0EEENS1_36VarlenDynamicPersistentTileSchedulerILi128ELi48ELi256ELi256ELb1ELb1ELb0ELb1ELb1ELb1EEEEEEEEEvNT_6ParamsE)
        .other          _ZN7cutlass13device_kernelIN5flash19enable_sm80_to_sm89INS1_16FlashAttnFwdSm80INS1_25CollectiveMainloopFwdSm80ILi8ELi1ELb1EN4cute5tupleIJNS5_1CILi128EEENS7_ILi48EEENS7_ILi256EEEEEELi256ENS_6half_tEfNS_4arch4Sm80ELb1ELb0ELb0ELb1ELb1ELb0ELb1ELb1EEENS1_21CollectiveEpilogueFwdINS6_IJS8_SA_S9_EEENS6_IJNS7_ILi1EEESI_SI_EEESC_SE_Li256ELb1ELb1ELb1ELb0EEENS1_36VarlenDynamicPersistentTileSchedulerILi128ELi48ELi256ELi256ELb1ELb1ELb0ELb1ELb1ELb1EEEEEEEEEvNT_6ParamsE,@"STO_CUDA_ENTRY STV_DEFAULT"
_ZN7cutlass13device_kernelIN5flash19enable_sm80_to_sm89INS1_16FlashAttnFwdSm80INS1_25CollectiveMainloopFwdSm80ILi8ELi1ELb1EN4cute5tupleIJNS5_1CILi128EEENS7_ILi48EEENS7_ILi256EEEEEELi256ENS_6half_tEfNS_4arch4Sm80ELb1ELb0ELb0ELb1ELb1ELb0ELb1ELb1EEENS1_21CollectiveEpilogueFwdINS6_IJS8_SA_S9_EEENS6_IJNS7_ILi1EEESI_SI_EEESC_SE_Li256ELb1ELb1ELb1ELb0EEENS1_36VarlenDynamicPersistentTileSchedulerILi128ELi48ELi256ELi256ELb1ELb1ELb0ELb1ELb1ELb1EEEEEEEEEvNT_6ParamsE:
[----:B------:R-:W-:Y:S01]  /*0000*/  LDC R1, c[0x0][0x28] ;  /* 0x00000a00ff017b82 */ /* 0x000fe20000000800 */
[----:B------:R-:W-:Y:S05]  /*0010*/  EXIT ;  /* 0x000000000000794d */ /* 0x000fea0003800000 */
.L_x_7:
        /* <DEDUP_REMOVED lines=14> */
.L_x_25:


//--------------------- .text._ZN7cutlass13device_kernelIN5flash19enable_sm80_to_sm89INS1_16FlashAttnFwdSm80INS1_25CollectiveMainloopFwdSm80ILi8ELi1ELb0EN4cute5tupleIJNS5_1CILi128EEENS7_ILi32EEENS7_ILi256EEEEEELi256ENS_6half_tEfNS_4arch4Sm80ELb1ELb0ELb0ELb1ELb1ELb1ELb1ELb1EEENS1_21CollectiveEpilogueFwdINS6_IJS8_SA_S9_EEENS6_IJNS7_ILi1EEESI_SI_EEESC_SE_Li256ELb1ELb1ELb1ELb0EEENS1_36VarlenDynamicPersistentTileSchedulerILi128ELi32ELi256ELi256ELb1ELb1ELb0ELb1ELb1ELb1EEEEEEEEEvNT_6ParamsE --------------------------
	.section	.text._ZN7cutlass13device_kernelIN5flash19enable_sm80_to_sm89INS1_16FlashAttnFwdSm80INS1_25CollectiveMainloopFwdSm80ILi8ELi1ELb0EN4cute5tupleIJNS5_1CILi128EEENS7_ILi32EEENS7_ILi256EEEEEELi256ENS_6half_tEfNS_4arch4Sm80ELb1ELb0ELb0ELb1ELb1ELb1ELb1ELb1EEENS1_21CollectiveEpilogueFwdINS6_IJS8_SA_S9_EEENS6_IJNS7_ILi1EEESI_SI_EEESC_SE_Li256ELb1ELb1ELb1ELb0EEENS1_36VarlenDynamicPersistentTileSchedulerILi128ELi32ELi256ELi256ELb1ELb1ELb0ELb1ELb1ELb1EEEEEEEEEvNT_6ParamsE,"ax",@progbits
	.align	128
.text._ZN7cutlass13device_kernelIN5flash19enable_sm80_to_sm89INS1_16FlashAttnFwdSm80INS1_25CollectiveMainloopFwdSm80ILi8ELi1ELb0EN4cute5tupleIJNS5_1CILi128EEENS7_ILi32EEENS7_ILi256EEEEEELi256ENS_6half_tEfNS_4arch4Sm80ELb1ELb0ELb0ELb1ELb1ELb1ELb1ELb1EEENS1_21CollectiveEpilogueFwdINS6_IJS8_SA_S9_EEENS6_IJNS7_ILi1EEESI_SI_EEESC_SE_Li256ELb1ELb1ELb1ELb0EEENS1_36VarlenDynamicPersistentTileSchedulerILi128ELi32ELi256ELi256ELb1ELb1ELb0ELb1ELb1ELb1EEEEEEEEEvNT_6ParamsE:
        .type           _ZN7cutlass13device_kernelIN5flash19enable_sm80_to_sm89INS1_16FlashAttnFwdSm80INS1_25CollectiveMainloopFwdSm80ILi8ELi1ELb0EN4cute5tupleIJNS5_1CILi128EEENS7_ILi32EEENS7_ILi256EEEEEELi256ENS_6half_tEfNS_4arch4Sm80ELb1ELb0ELb0ELb1ELb1ELb1ELb1ELb1EEENS1_21CollectiveEpilogueFwdINS6_IJS8_SA_S9_EEENS6_IJNS7_ILi1EEESI_SI_EEESC_SE_Li256ELb1ELb1ELb1ELb0EEENS1_36VarlenDynamicPersistentTileSchedulerILi128ELi32ELi256ELi256ELb1ELb1ELb0ELb1ELb1ELb1EEEEEEEEEvNT_6ParamsE,@function
        .size           _ZN7cutlass13device_kernelIN5flash19enable_sm80_to_sm89INS1_16FlashAttnFwdSm80INS1_25CollectiveMainloopFwdSm80ILi8ELi1ELb0EN4cute5tupleIJNS5_1CILi128EEENS7_ILi32EEENS7_ILi256EEEEEELi256ENS_6half_tEfNS_4arch4Sm80ELb1ELb0ELb0ELb1ELb1ELb1ELb1ELb1EEENS1_21CollectiveEpilogueFwdINS6_IJS8_SA_S9_EEENS6_IJNS7_ILi1EEESI_SI_EEESC_SE_Li256ELb1ELb1ELb1ELb0EEENS1_36VarlenDynamicPersistentTileSchedulerILi128ELi32ELi256ELi256ELb1ELb1ELb0ELb1ELb1ELb1EEEEEEEEEvNT_6ParamsE,(.L_x_26 - _ZN7cutlass13device_kernelIN5flash19enable_sm80_to_sm89INS1_16FlashAttnFwdSm80INS1_25CollectiveMainloopFwdSm80ILi8ELi1ELb0EN4cute5tupleIJNS5_1CILi128EEENS7_ILi32EEENS7_ILi256EEEEEELi256ENS_6half_tEfNS_4arch4Sm80ELb1ELb0ELb0ELb1ELb1ELb1ELb1ELb1EEENS1_21CollectiveEpilogueFwdINS6_IJS8_SA_S9_EEENS6_IJNS7_ILi1EEESI_SI_EEESC_SE_Li256ELb1ELb1ELb1ELb0EEENS1_36VarlenDynamicPersistentTileSchedulerILi128ELi32ELi256ELi256ELb1ELb1ELb0ELb1ELb1ELb1EEEEEEEEEvNT_6ParamsE)
        .other          _ZN7cutlass13device_kernelIN5flash19enable_sm80_to_sm89INS1_16FlashAttnFwdSm80INS1_25CollectiveMainloopFwdSm80ILi8ELi1ELb0EN4cute5tupleIJNS5_1CILi128EEENS7_ILi32EEENS7_ILi256EEEEEELi256ENS_6half_tEfNS_4arch4Sm80ELb1ELb0ELb0ELb1ELb1ELb1ELb1ELb1EEENS1_21CollectiveEpilogueFwdINS6_IJS8_SA_S9_EEENS6_IJNS7_ILi1EEESI_SI_EEESC_SE_Li256ELb1ELb1ELb1ELb0EEENS1_36VarlenDynamicPersistentTileSchedulerILi128ELi32ELi256ELi256ELb1ELb1ELb0ELb1ELb1ELb1EEEEEEEEEvNT_6ParamsE,@"STO_CUDA_ENTRY STV_DEFAULT"
_ZN7cutlass13device_kernelIN5flash19enable_sm80_to_sm89INS1_16FlashAttnFwdSm80INS1_25CollectiveMainloopFwdSm80ILi8ELi1ELb0EN4cute5tupleIJNS5_1CILi128EEENS7_ILi32EEENS7_ILi256EEEEEELi256ENS_6half_tEfNS_4arch4Sm80ELb1ELb0ELb0ELb1ELb1ELb1ELb1ELb1EEENS1_21CollectiveEpilogueFwdINS6_IJS8_SA_S9_EEENS6_IJNS7_ILi1EEESI_SI_EEESC_SE_Li256ELb1ELb1ELb1ELb0EEENS1_36VarlenDynamicPersistentTileSchedulerILi128ELi32ELi256ELi256ELb1ELb1ELb0ELb1ELb1ELb1EEEEEEEEEvNT_6ParamsE:
[----:B------:R-:W-:Y:S01]  /*0000*/  LDC R1, c[0x0][0x28] ;  /* 0x00000a00ff017b82 */ /* 0x000fe20000000800 */
[----:B------:R-:W-:Y:S05]  /*0010*/  EXIT ;  /* 0x000000000000794d */ /* 0x000fea0003800000 */
.L_x_8:
        /* <DEDUP_REMOVED lines=14> */
.L_x_26:


//--------------------- .text._ZN7cutlass13device_kernelIN5flash19enable_sm80_to_sm89INS1_16FlashAttnFwdSm80INS1_25CollectiveMainloopFwdSm80ILi8ELi1ELb0EN4cute5tupleIJNS5_1CILi128EEENS7_ILi96EEENS7_ILi256EEEEEELi256ENS_6half_tEfNS_4arch4Sm80ELb0ELb0ELb0ELb0ELb1ELb0ELb1ELb1EEENS1_21CollectiveEpilogueFwdINS6_IJS8_SA_S9_EEENS6_IJNS7_ILi1EEESI_SI_EEESC_SE_Li256ELb0ELb1ELb1ELb0EEENS1_19SingleTileSchedulerILb0ELb1ELb1ELi128EEEEEEEEEvNT_6ParamsE --------------------------
	.section	.text._ZN7cutlass13device_kernelIN5flash19enable_sm80_to_sm89INS1_16FlashAttnFwdSm80INS1_25CollectiveMainloopFwdSm80ILi8ELi1ELb0EN4cute5tupleIJNS5_1CILi128EEENS7_ILi96EEENS7_ILi256EEEEEELi256ENS_6half_tEfNS_4arch4Sm80ELb0ELb0ELb0ELb0ELb1ELb0ELb1ELb1EEENS1_21CollectiveEpilogueFwdINS6_IJS8_SA_S9_EEENS6_IJNS7_ILi1EEESI_SI_EEESC_SE_Li256ELb0ELb1ELb1ELb0EEENS1_19SingleTileSchedulerILb0ELb1ELb1ELi128EEEEEEEEEvNT_6ParamsE,"ax",@progbits
	.align	128
.text._ZN7cutlass13device_kernelIN5flash19enable_sm80_to_sm89INS1_16FlashAttnFwdSm80INS1_25CollectiveMainloopFwdSm80ILi8ELi1ELb0EN4cute5tupleIJNS5_1CILi128EEENS7_ILi96EEENS7_ILi256EEEEEELi256ENS_6half_tEfNS_4arch4Sm80ELb0ELb0ELb0ELb0ELb1ELb0ELb1ELb1EEENS1_21CollectiveEpilogueFwdINS6_IJS8_SA_S9_EEENS6_IJNS7_ILi1EEESI_SI_EEESC_SE_Li256ELb0ELb1ELb1ELb0EEENS1_19SingleTileSchedulerILb0ELb1ELb1ELi128EEEEEEEEEvNT_6ParamsE:
        .type           _ZN7cutlass13device_kernelIN5flash19enable_sm80_to_sm89INS1_16FlashAttnFwdSm80INS1_25CollectiveMainloopFwdSm80ILi8ELi1ELb0EN4cute5tupleIJNS5_1CILi128EEENS7_ILi96EEENS7_ILi256EEEEEELi256ENS_6half_tEfNS_4arch4Sm80ELb0ELb0ELb0ELb0ELb1ELb0ELb1ELb1EEENS1_21CollectiveEpilogueFwdINS6_IJS8_SA_S9_EEENS6_IJNS7_ILi1EEESI_SI_EEESC_SE_Li256ELb0ELb1ELb1ELb0EEENS1_19SingleTileSchedulerILb0ELb1ELb1ELi128EEEEEEEEEvNT_6ParamsE,@function
        .size           _ZN7cutlass13device_kernelIN5flash19enable_sm80_to_sm89INS1_16FlashAttnFwdSm80INS1_25CollectiveMainloopFwdSm80ILi8ELi1ELb0EN4cute5tupleIJNS5_1CILi128EEENS7_ILi96EEENS7_ILi256EEEEEELi256ENS_6half_tEfNS_4arch4Sm80ELb0ELb0ELb0ELb0ELb1ELb0ELb1ELb1EEENS1_21CollectiveEpilogueFwdINS6_IJS8_SA_S9_EEENS6_IJNS7_ILi1EEESI_SI_EEESC_SE_Li256ELb0ELb1ELb1ELb0EEENS1_19SingleTileSchedulerILb0ELb1ELb1ELi128EEEEEEEEEvNT_6ParamsE,(.L_x_27 - _ZN7cutlass13device_kernelIN5flash19enable_sm80_to_sm89INS1_16FlashAttnFwdSm80INS1_25CollectiveMainloopFwdSm80ILi8ELi1ELb0EN4cute5tupleIJNS5_1CILi128EEENS7_ILi96EEENS7_ILi256EEEEEELi256ENS_6half_tEfNS_4arch4Sm80ELb0ELb0ELb0ELb0ELb1ELb0ELb1ELb1EEENS1_21CollectiveEpilogueFwdINS6_IJS8_SA_S9_EEENS6_IJNS7_ILi1EEESI_SI_EEESC_SE_Li256ELb0ELb1ELb1ELb0EEENS1_19SingleTileSchedulerILb0ELb1ELb1ELi128EEEEEEEEEvNT_6ParamsE)
        .other          _ZN7cutlass13device_kernelIN5flash19enable_sm80_to_sm89INS1_16FlashAttnFwdSm80INS1_25CollectiveMainloopFwdSm80ILi8ELi1ELb0EN4cute5tupleIJNS5_1CILi128EEENS7_ILi96EEENS7_ILi256EEEEEELi256ENS_6half_tEfNS_4arch4Sm80ELb0ELb0ELb0ELb0ELb1ELb0ELb1ELb1EEENS1_21CollectiveEpilogueFwdINS6_IJS8_SA_S9_EEENS6_IJNS7_ILi1EEESI_SI_EEESC_SE_Li256ELb0ELb1ELb1ELb0EEENS1_19SingleTileSchedulerILb0ELb1ELb1ELi128EEEEEEEEEvNT_6ParamsE,@"STO_CUDA_ENTRY STV_DEFAULT"
_ZN7cutlass13device_kernelIN5flash19enable_sm80_to_sm89INS1_16FlashAttnFwdSm80INS1_25CollectiveMainloopFwdSm80ILi8ELi1ELb0EN4cute5tupleIJNS5_1CILi128EEENS7_ILi96EEENS7_ILi256EEEEEELi256ENS_6half_tEfNS_4arch4Sm80ELb0ELb0ELb0ELb0ELb1ELb0ELb1ELb1EEENS1_21CollectiveEpilogueFwdINS6_IJS8_SA_S9_EEENS6_IJNS7_ILi1EEESI_SI_EEESC_SE_Li256ELb0ELb1ELb1ELb0EEENS1_19SingleTileSchedulerILb0ELb1ELb1ELi128EEEEEEEEEvNT_6ParamsE:
[----:B------:R-:W-:Y:S01]  /*0000*/  LDC R1, c[0x0][0x28] ;  /* 0x00000a00ff017b82 */ /* 0x000fe20000000800 */
[----:B------:R-:W-:Y:S05]  /*0010*/  EXIT ;  /* 0x000000000000794d */ /* 0x000fea0003800000 */
.L_x_9:
        /* <DEDUP_REMOVED lines=14> */
.L_x_27:


//--------------------- .text._ZN7cutlass13device_kernelIN5flash19enable_sm80_to_sm89INS1_16FlashAttnFwdSm80INS1_25CollectiveMainloopFwdSm80ILi8ELi1ELb0EN4cute5tupleIJNS5_1CILi128EEENS7_ILi64EEENS7_ILi256EEEEEELi256ENS_6half_tEfNS_4arch4Sm80ELb0ELb0ELb0ELb1ELb1ELb0ELb1ELb1EEENS1_21CollectiveEpilogueFwdINS6_IJS8_SA_S9_EEENS6_IJNS7_ILi1EEESI_SI_EEESC_SE_Li256ELb1ELb1ELb1ELb0EEENS1_36VarlenDynamicPersistentTileSchedulerILi128ELi64ELi256ELi256ELb1ELb1ELb0ELb0ELb1ELb1EEEEEEEEEvNT_6ParamsE --------------------------
	.section	.text._ZN7cutlass13device_kernelIN5flash19enable_sm80_to_sm89INS1_16FlashAttnFwdSm80INS1_25CollectiveMainloopFwdSm80ILi8ELi1ELb0EN4cute5tupleIJNS5_1CILi128EEENS7_ILi64EEENS7_ILi256EEEEEELi256ENS_6half_tEfNS_4arch4Sm80ELb0ELb0ELb0ELb1ELb1ELb0ELb1ELb1EEENS1_21CollectiveEpilogueFwdINS6_IJS8_SA_S9_EEENS6_IJNS7_ILi1EEESI_SI_EEESC_SE_Li256ELb1ELb1ELb1ELb0EEENS1_36VarlenDynamicPersistentTileSchedulerILi128ELi64ELi256ELi256ELb1ELb1ELb0ELb0ELb1ELb1EEEEEEEEEvNT_6ParamsE,"ax",@progbits
	.align	128
.text._ZN7cutlass13device_kernelIN5flash19enable_sm80_to_sm89INS1_16FlashAttnFwdSm80INS1_25CollectiveMainloopFwdSm80ILi8ELi1ELb0EN4cute5tupleIJNS5_1CILi128EEENS7_ILi64EEENS7_ILi256EEEEEELi256ENS_6half_tEfNS_4arch4Sm80ELb0ELb0ELb0ELb1ELb1ELb0ELb1ELb1EEENS1_21CollectiveEpilogueFwdINS6_IJS8_SA_S9_EEENS6_IJNS7_ILi1EEESI_SI_EEESC_SE_Li256ELb1ELb1ELb1ELb0EEENS1_36VarlenDynamicPersistentTileSchedulerILi128ELi64ELi256ELi256ELb1ELb1ELb0ELb0ELb1ELb1EEEEEEEEEvNT_6ParamsE:
        .type           _ZN7cutlass13device_kernelIN5flash19enable_sm80_to_sm89INS1_16FlashAttnFwdSm80INS1_25CollectiveMainloopFwdSm80ILi8ELi1ELb0EN4cute5tupleIJNS5_1CILi128EEENS7_ILi64EEENS7_ILi256EEEEEELi256ENS_6half_tEfNS_4arch4Sm80ELb0ELb0ELb0ELb1ELb1ELb0ELb1ELb1EEENS1_21CollectiveEpilogueFwdINS6_IJS8_SA_S9_EEENS6_IJNS7_ILi1EEESI_SI_EEESC_SE_Li256ELb1ELb1ELb1ELb0EEENS1_36VarlenDynamicPersistentTileSchedulerILi128ELi64ELi256ELi256ELb1ELb1ELb0ELb0ELb1ELb1EEEEEEEEEvNT_6ParamsE,@function
        .size           _ZN7cutlass13device_kernelIN5flash19enable_sm80_to_sm89INS1_16FlashAttnFwdSm80INS1_25CollectiveMainloopFwdSm80ILi8ELi1ELb0EN4cute5tupleIJNS5_1CILi128EEENS7_ILi64EEENS7_ILi256EEEEEELi256ENS_6half_tEfNS_4arch4Sm80ELb0ELb0ELb0ELb1ELb1ELb0ELb1ELb1EEENS1_21CollectiveEpilogueFwdINS6_IJS8_SA_S9_EEENS6_IJNS7_ILi1EEESI_SI_EEESC_SE_Li256ELb1ELb1ELb1ELb0EEENS1_36VarlenDynamicPersistentTileSchedulerILi128ELi64ELi256ELi256ELb1ELb1ELb0ELb0ELb1ELb1EEEEEEEEEvNT_6ParamsE,(.L_x_28 - _ZN7cutlass13device_kernelIN5flash19enable_sm80_to_sm89INS1_16FlashAttnFwdSm80INS1_25CollectiveMainloopFwdSm80ILi8ELi1ELb0EN4cute5tupleIJNS5_1CILi128EEENS7_ILi64EEENS7_ILi256EEEEEELi256ENS_6half_tEfNS_4arch4Sm80ELb0ELb0ELb0ELb1ELb1ELb0ELb1ELb1EEENS1_21CollectiveEpilogueFwdINS6_IJS8_SA_S9_EEENS6_IJNS7_ILi1EEESI_SI_EEESC_SE_Li256ELb1ELb1ELb1ELb0EEENS1_36VarlenDynamicPersistentTileSchedulerILi128ELi64ELi256ELi256ELb1ELb1ELb0ELb0ELb1ELb1EEEEEEEEEvNT_6ParamsE)
        .other          _ZN7cutlass13device_kernelIN5flash19enable_sm80_to_sm89INS1_16FlashAttnFwdSm80INS1_25CollectiveMainloopFwdSm80ILi8ELi1ELb0EN4cute5tupleIJNS5_1CILi128EEENS7_ILi64EEENS7_ILi256EEEEEELi256ENS_6half_tEfNS_4arch4Sm80ELb0ELb0ELb0ELb1ELb1ELb0ELb1ELb1EEENS1_21CollectiveEpilogueFwdINS6_IJS8_SA_S9_EEENS6_IJNS7_ILi1EEESI_SI_EEESC_SE_Li256ELb1ELb1ELb1ELb0EEENS1_36VarlenDynamicPersistentTileSchedulerILi128ELi64ELi256ELi256ELb1ELb1ELb0ELb0ELb1ELb1EEEEEEEEEvNT_6ParamsE,@"STO_CUDA_ENTRY STV_DEFAULT"
_ZN7cutlass13device_kernelIN5flash19enable_sm80_to_sm89INS1_16FlashAttnFwdSm80INS1_25CollectiveMainloopFwdSm80ILi8ELi1ELb0EN4cute5tupleIJNS5_1CILi128EEENS7_ILi64EEENS7_ILi256EEEEEELi256ENS_6half_tEfNS_4arch4Sm80ELb0ELb0ELb0ELb1ELb1ELb0ELb1ELb1EEENS1_21CollectiveEpilogueFwdINS6_IJS8_SA_S9_EEENS6_IJNS7_ILi1EEESI_SI_EEESC_SE_Li256ELb1ELb1ELb1ELb0EEENS1_36VarlenDynamicPersistentTileSchedulerILi128ELi64ELi256ELi256ELb1ELb1ELb0ELb0ELb1ELb1EEEEEEEEEvNT_6ParamsE:
[----:B------:R-:W-:Y:S01]  /*0000*/  LDC R1, c[0x0][0x28] ;  /* 0x00000a00ff017b82 */ /* 0x000fe20000000800 */
[----:B------:R-:W-:Y:S05]  /*0010*/  EXIT ;  /* 0x000000000000794d */ /* 0x000fea0003800000 */
.L_x_10:
        /* <DEDUP_REMOVED lines=14> */
.L_x_28:


//--------------------- .text._ZN7cutlass13device_kernelIN5flash19enable_sm80_to_sm89INS1_16FlashAttnFwdSm80INS1_25CollectiveMainloopFwdSm80ILi8ELi1ELb0EN4cute5tupleIJNS5_1CILi128EEENS7_ILi48EEENS7_ILi256EEEEEELi256ENS_6half_tEfNS_4arch4Sm80ELb0ELb0ELb0ELb1ELb1ELb1ELb1ELb1EEENS1_21CollectiveEpilogueFwdINS6_IJS8_SA_S9_EEENS6_IJNS7_ILi1EEESI_SI_EEESC_SE_Li256ELb1ELb1ELb1ELb0EEENS1_36VarlenDynamicPersistentTileSchedulerILi128ELi48ELi256ELi256ELb1ELb1ELb0ELb0ELb1ELb1EEEEEEEEEvNT_6ParamsE --------------------------
	.section	.text._ZN7cutlass13device_kernelIN5flash19enable_sm80_to_sm89INS1_16FlashAttnFwdSm80INS1_25CollectiveMainloopFwdSm80ILi8ELi1ELb0EN4cute5tupleIJNS5_1CILi128EEENS7_ILi48EEENS7_ILi256EEEEEELi256ENS_6half_tEfNS_4arch4Sm80ELb0ELb0ELb0ELb1ELb1ELb1ELb1ELb1EEENS1_21CollectiveEpilogueFwdINS6_IJS8_SA_S9_EEENS6_IJNS7_ILi1EEESI_SI_EEESC_SE_Li256ELb1ELb1ELb1ELb0EEENS1_36VarlenDynamicPersistentTileSchedulerILi128ELi48ELi256ELi256ELb1ELb1ELb0ELb0ELb1ELb1EEEEEEEEEvNT_6ParamsE,"ax",@progbits
	.align	128
.text._ZN7cutlass13device_kernelIN5flash19enable_sm80_to_sm89INS1_16FlashAttnFwdSm80INS1_25CollectiveMainloopFwdSm80ILi8ELi1ELb0EN4cute5tupleIJNS5_1CILi128EEENS7_ILi48EEENS7_ILi256EEEEEELi256ENS_6half_tEfNS_4arch4Sm80ELb0ELb0ELb0ELb1ELb1ELb1ELb1ELb1EEENS1_21CollectiveEpilogueFwdINS6_IJS8_SA_S9_EEENS6_IJNS7_ILi1EEESI_SI_EEESC_SE_Li256ELb1ELb1ELb1ELb0EEENS1_36VarlenDynamicPersistentTileSchedulerILi128ELi48ELi256ELi256ELb1ELb1ELb0ELb0ELb1ELb1EEEEEEEEEvNT_6ParamsE:
        .type           _ZN7cutlass13device_kernelIN5flash19enable_sm80_to_sm89INS1_16FlashAttnFwdSm80INS1_25CollectiveMainloopFwdSm80ILi8ELi1ELb0EN4cute5tupleIJNS5_1CILi128EEENS7_ILi48EEENS7_ILi256EEEEEELi256ENS_6half_tEfNS_4arch4Sm80ELb0ELb0ELb0ELb1ELb1ELb1ELb1ELb1EEENS1_21CollectiveEpilogueFwdINS6_IJS8_SA_S9_EEENS6_IJNS7_ILi1EEESI_SI_EEESC_SE_Li256ELb1ELb1ELb1ELb0EEENS1_36VarlenDynamicPersistentTileSchedulerILi128ELi48ELi256ELi256ELb1ELb1ELb0ELb0ELb1ELb1EEEEEEEEEvNT_6ParamsE,@function
        .size           _ZN7cutlass13device_kernelIN5flash19enable_sm80_to_sm89INS1_16FlashAttnFwdSm80INS1_25CollectiveMainloopFwdSm80ILi8ELi1ELb0EN4cute5tupleIJNS5_1CILi128EEENS7_ILi48EEENS7_ILi256EEEEEELi256ENS_6half_tEfNS_4arch4Sm80ELb0ELb0ELb0ELb1ELb1ELb1ELb1ELb1EEENS1_21CollectiveEpilogueFwdINS6_IJS8_SA_S9_EEENS6_IJNS7_ILi1EEESI_SI_EEESC_SE_Li256ELb1ELb1ELb1ELb0EEENS1_36VarlenDynamicPersistentTileSchedulerILi128ELi48ELi256ELi256ELb1ELb1ELb0ELb0ELb1ELb1EEEEEEEEEvNT_6ParamsE,(.L_x_29 - _ZN7cutlass13device_kernelIN5flash19enable_sm80_to_sm89INS1_16FlashAttnFwdSm80INS1_25CollectiveMainloopFwdSm80ILi8ELi1ELb0EN4cute5tupleIJNS5_1CILi128EEENS7_ILi48EEENS7_ILi256EEEEEELi256ENS_6half_tEfNS_4arch4Sm80ELb0ELb0ELb0ELb1ELb1ELb1ELb1ELb1EEENS1_21CollectiveEpilogueFwdINS6_IJS8_SA_S9_EEENS6_IJNS7_ILi1EEESI_SI_EEESC_SE_Li256ELb1ELb1ELb1ELb0EEENS1_36VarlenDynamicPersistentTileSchedulerILi128ELi48ELi256ELi256ELb1ELb1ELb0ELb0ELb1ELb1EEEEEEEEEvNT_6ParamsE)
        .other          _ZN7cutlass13device_kernelIN5flash19enable_sm80_to_sm89INS1_16FlashAttnFwdSm80INS1_25CollectiveMainloopFwdSm80ILi8ELi1ELb0EN4cute5tupleIJNS5_1CILi128EEENS7_ILi48EEENS7_ILi256EEEEEELi256ENS_6half_tEfNS_4arch4Sm80ELb0ELb0ELb0ELb1ELb1ELb1ELb1ELb1EEENS1_21CollectiveEpilogueFwdINS6_IJS8_SA_S9_EEENS6_IJNS7_ILi1EEESI_SI_EEESC_SE_Li256ELb1ELb1ELb1ELb0EEENS1_36VarlenDynamicPersistentTileSchedulerILi128ELi48ELi256ELi256ELb1ELb1ELb0ELb0ELb1ELb1EEEEEEEEEvNT_6ParamsE,@"STO_CUDA_ENTRY STV_DEFAULT"
_ZN7cutlass13device_kernelIN5flash19enable_sm80_to_sm89INS1_16FlashAttnFwdSm80INS1_25CollectiveMainloopFwdSm80ILi8ELi1ELb0EN4cute5tupleIJNS5_1CILi128EEENS7_ILi48EEENS7_ILi256EEEEEELi256ENS_6half_tEfNS_4arch4Sm80ELb0ELb0ELb0ELb1ELb1ELb1ELb1ELb1EEENS1_21CollectiveEpilogueFwdINS6_IJS8_SA_S9_EEENS6_IJNS7_ILi1EEESI_SI_EEESC_SE_Li256ELb1ELb1ELb1ELb0EEENS1_36VarlenDynamicPersistentTileSchedulerILi128ELi48ELi256ELi256ELb1ELb1ELb0ELb0ELb1ELb1EEEEEEEEEvNT_6ParamsE:
[----:B------:R-:W-:Y:S01]  /*0000*/  LDC R1, c[0x0][0x28] ;  /* 0x00000a00ff017b82 */ /* 0x000fe20000000800 */
[----:B------:R-:W-:Y:S05]  /*0010*/  EXIT ;  /* 0x000000000000794d */ /* 0x000fea0003800000 */
.L_x_11:
        /* <DEDUP_REMOVED lines=14> */
.L_x_29:


//--------------------- .text._ZN7cutlass13device_kernelIN5flash19enable_sm80_to_sm89INS1_16FlashAttnFwdSm80INS1_25CollectiveMainloopFwdSm80ILi8ELi1ELb0EN4cute5tupleIJNS5_1CILi128EEENS7_ILi64EEENS7_ILi256EEEEEELi256ENS_6half_tEfNS_4arch4Sm80ELb0ELb1ELb0ELb0ELb1ELb0ELb1ELb1EEENS1_21CollectiveEpilogueFwdINS6_IJS8_SA_S9_EEENS6_IJNS7_ILi1EEESI_SI_EEESC_SE_Li256ELb0ELb1ELb1ELb0EEENS1_19SingleTileSchedulerILb0ELb1ELb1ELi128EEEEEEEEEvNT_6ParamsE --------------------------
	.section	.text._ZN7cutlass13device_kernelIN5flash19enable_sm80_to_sm89INS1_16FlashAttnFwdSm80INS1_25CollectiveMainloopFwdSm80ILi8ELi1ELb0EN4cute5tupleIJNS5_1CILi128EEENS7_ILi64EEENS7_ILi256EEEEEELi256ENS_6half_tEfNS_4arch4Sm80ELb0ELb1ELb0ELb0ELb1ELb0ELb1ELb1EEENS1_21CollectiveEpilogueFwdINS6_IJS8_SA_S9_EEENS6_IJNS7_ILi1EEESI_SI_EEESC_SE_Li256ELb0ELb1ELb1ELb0EEENS1_19SingleTileSchedulerILb0ELb1ELb1ELi128EEEEEEEEEvNT_6ParamsE,"ax",@progbits
	.align	128
.text._ZN7cutlass13device_kernelIN5flash19enable_sm80_to_sm89INS1_16FlashAttnFwdSm80INS1_25CollectiveMainloopFwdSm80ILi8ELi1ELb0EN4cute5tupleIJNS5_1CILi128EEENS7_ILi64EEENS7_ILi256EEEEEELi256ENS_6half_tEfNS_4arch4Sm80ELb0ELb1ELb0ELb0ELb1ELb0ELb1ELb1EEENS1_21CollectiveEpilogueFwdINS6_IJS8_SA_S9_EEENS6_IJNS7_ILi1EEESI_SI_EEESC_SE_Li256ELb0ELb1ELb1ELb0EEENS1_19SingleTileSchedulerILb0ELb1ELb1ELi128EEEEEEEEEvNT_6ParamsE:
        .type           _ZN7cutlass13device_kernelIN5flash19enable_sm80_to_sm89INS1_16FlashAttnFwdSm80INS1_25CollectiveMainloopFwdSm80ILi8ELi1ELb0EN4cute5tupleIJNS5_1CILi128EEENS7_ILi64EEENS7_ILi256EEEEEELi256ENS_6half_tEfNS_4arch4Sm80ELb0ELb1ELb0ELb0ELb1ELb0ELb1ELb1EEENS1_21CollectiveEpilogueFwdINS6_IJS8_SA_S9_EEENS6_IJNS7_ILi1EEESI_SI_EEESC_SE_Li256ELb0ELb1ELb1ELb0EEENS1_19SingleTileSchedulerILb0ELb1ELb1ELi128EEEEEEEEEvNT_6ParamsE,@function
        .size           _ZN7cutlass13device_kernelIN5flash19enable_sm80_to_sm89INS1_16FlashAttnFwdSm80INS1_25CollectiveMainloopFwdSm80ILi8ELi1ELb0EN4cute5tupleIJNS5_1CILi128EEENS7_ILi64EEENS7_ILi256EEEEEELi256ENS_6half_tEfNS_4arch4Sm80ELb0ELb1ELb0ELb0ELb1ELb0ELb1ELb1EEENS1_21CollectiveEpilogueFwdINS6_IJS8_SA_S9_EEENS6_IJNS7_ILi1EEESI_SI_EEESC_SE_Li256ELb0ELb1ELb1ELb0EEENS1_19SingleTileSchedulerILb0ELb1ELb1ELi128EEEEEEEEEvNT_6ParamsE,(.L_x_30 - _ZN7cutlass13device_kernelIN5flash19enable_sm80_to_sm89INS1_16FlashAttnFwdSm80INS1_25CollectiveMainloopFwdSm80ILi8ELi1ELb0EN4cute5tupleIJNS5_1CILi128EEENS7_ILi64EEENS7_ILi256EEEEEELi256ENS_6half_tEfNS_4arch4Sm80ELb0ELb1ELb0ELb0ELb1ELb0ELb1ELb1EEENS1_21CollectiveEpilogueFwdINS6_IJS8_SA_S9_EEENS6_IJNS7_ILi1EEESI_SI_EEESC_SE_Li256ELb0ELb1ELb1ELb0EEENS1_19SingleTileSchedulerILb0ELb1ELb1ELi128EEEEEEEEEvNT_6ParamsE)
        .other          _ZN7cutlass13device_kernelIN5flash19enable_sm80_to_sm89INS1_16FlashAttnFwdSm80INS1_25CollectiveMainloopFwdSm80ILi8ELi1ELb0EN4cute5tupleIJNS5_1CILi128EEENS7_ILi64EEENS7_ILi256EEEEEELi256ENS_6half_tEfNS_4arch4Sm80ELb0ELb1ELb0ELb0ELb1ELb0ELb1ELb1EEENS1_21CollectiveEpilogueFwdINS6_IJS8_SA_S9_EEENS6_IJNS7_ILi1EEESI_SI_EEESC_SE_Li256ELb0ELb1ELb1ELb0EEENS1_19SingleTileSchedulerILb0ELb1ELb1ELi128EEEEEEEEEvNT_6ParamsE,@"STO_CUDA_ENTRY STV_DEFAULT"
_ZN7cutlass13device_kernelIN5flash19enable_sm80_to_sm89INS1_16FlashAttnFwdSm80INS1_25CollectiveMainloopFwdSm80ILi8ELi1ELb0EN4cute5tupleIJNS5_1CILi128EEENS7_ILi64EEENS7_ILi256EEEEEELi256ENS_6half_tEfNS_4arch4Sm80ELb0ELb1ELb0ELb0ELb1ELb0ELb1ELb1EEENS1_21CollectiveEpilogueFwdINS6_IJS8_SA_S9_EEENS6_IJNS7_ILi1EEESI_SI_EEESC_SE_Li256ELb0ELb1ELb1ELb0EEENS1_19SingleTileSchedulerILb0ELb1ELb1ELi128EEEEEEEEEvNT_6ParamsE:
[----:B------:R-:W-:Y:S01]  /*0000*/  LDC R1, c[0x0][0x28] ;  /* 0x00000a00ff017b82 */ /* 0x000fe20000000800 */
[----:B------:R-:W-:Y:S05]  /*0010*/  EXIT ;  /* 0x000000000000794d */ /* 0x000fea0003800000 */
.L_x_12:
        /* <DEDUP_REMOVED lines=14> */
.L_x_30:


//--------------------- .text._ZN7cutlass13device_kernelIN5flash19enable_sm80_to_sm89INS1_16FlashAttnFwdSm80INS1_25CollectiveMainloopFwdSm80ILi8ELi1ELb0EN4cute5tupleIJNS5_1CILi128EEENS7_ILi64EEENS7_ILi256EEEEEELi256ENS_6half_tEfNS_4arch4Sm80ELb0ELb1ELb0ELb1ELb1ELb0ELb1ELb1EEENS1_21CollectiveEpilogueFwdINS6_IJS8_SA_S9_EEENS6_IJNS7_ILi1EEESI_SI_EEESC_SE_Li256ELb1ELb1ELb1ELb0EEENS1_36VarlenDynamicPersistentTileSchedulerILi128ELi64ELi256ELi256ELb1ELb1ELb0ELb1ELb0ELb1EEEEEEEEEvNT_6ParamsE --------------------------
	.section	.text._ZN7cutlass13device_kernelIN5flash19enable_sm80_to_sm89INS1_16FlashAttnFwdSm80INS1_25CollectiveMainloopFwdSm80ILi8ELi1ELb0EN4cute5tupleIJNS5_1CILi128EEENS7_ILi64EEENS7_ILi256EEEEEELi256ENS_6half_tEfNS_4arch4Sm80ELb0ELb1ELb0ELb1ELb1ELb0ELb1ELb1EEENS1_21CollectiveEpilogueFwdINS6_IJS8_SA_S9_EEENS6_IJNS7_ILi1EEESI_SI_EEESC_SE_Li256ELb1ELb1ELb1ELb0EEENS1_36VarlenDynamicPersistentTileSchedulerILi128ELi64ELi256ELi256ELb1ELb1ELb0ELb1ELb0ELb1EEEEEEEEEvNT_6ParamsE,"ax",@progbits
	.align	128
.text._ZN7cutlass13device_kernelIN5flash19enable_sm80_to_sm89INS1_16FlashAttnFwdSm80INS1_25CollectiveMainloopFwdSm80ILi8ELi1ELb0EN4cute5tupleIJNS5_1CILi128EEENS7_ILi64EEENS7_ILi256EEEEEELi256ENS_6half_tEfNS_4arch4Sm80ELb0ELb1ELb0ELb1ELb1ELb0ELb1ELb1EEENS1_21CollectiveEpilogueFwdINS6_IJS8_SA_S9_EEENS6_IJNS7_ILi1EEESI_SI_EEESC_SE_Li256ELb1ELb1ELb1ELb0EEENS1_36VarlenDynamicPersistentTileSchedulerILi128ELi64ELi256ELi256ELb1ELb1ELb0ELb1ELb0ELb1EEEEEEEEEvNT_6ParamsE:
        .type           _ZN7cutlass13device_kernelIN5flash19enable_sm80_to_sm89INS1_16FlashAttnFwdSm80INS1_25CollectiveMainloopFwdSm80ILi8ELi1ELb0EN4cute5tupleIJNS5_1CILi128EEENS7_ILi64EEENS7_ILi256EEEEEELi256ENS_6half_tEfNS_4arch4Sm80ELb0ELb1ELb0ELb1ELb1ELb0ELb1ELb1EEENS1_21CollectiveEpilogueFwdINS6_IJS8_SA_S9_EEENS6_IJNS7_ILi1EEESI_SI_EEESC_SE_Li256ELb1ELb1ELb1ELb0EEENS1_36VarlenDynamicPersistentTileSchedulerILi128ELi64ELi256ELi256ELb1ELb1ELb0ELb1ELb0ELb1EEEEEEEEEvNT_6ParamsE,@function
        .size           _ZN7cutlass13device_kernelIN5flash19enable_sm80_to_sm89INS1_16FlashAttnFwdSm80INS1_25CollectiveMainloopFwdSm80ILi8ELi1ELb0EN4cute5tupleIJNS5_1CILi128EEENS7_ILi64EEENS7_ILi256EEEEEELi256ENS_6half_tEfNS_4arch4Sm80ELb0ELb1ELb0ELb1ELb1ELb0ELb1ELb1EEENS1_21CollectiveEpilogueFwdINS6_IJS8_SA_S9_EEENS6_IJNS7_ILi1EEESI_SI_EEESC_SE_Li256ELb1ELb1ELb1ELb0EEENS1_36VarlenDynamicPersistentTileSchedulerILi128ELi64ELi256ELi256ELb1ELb1ELb0ELb1ELb0ELb1EEEEEEEEEvNT_6ParamsE,(.L_x_31 - _ZN7cutlass13device_kernelIN5flash19enable_sm80_to_sm89INS1_16FlashAttnFwdSm80INS1_25CollectiveMainloopFwdSm80ILi8ELi1ELb0EN4cute5tupleIJNS5_1CILi128EEENS7_ILi64EEENS7_ILi256EEEEEELi256ENS_6half_tEfNS_4arch4Sm80ELb0ELb1ELb0ELb1ELb1ELb0ELb1ELb1EEENS1_21CollectiveEpilogueFwdINS6_IJS8_SA_S9_EEENS6_IJNS7_ILi1EEESI_SI_EEESC_SE_Li256ELb1ELb1ELb1ELb0EEENS1_36VarlenDynamicPersistentTileSchedulerILi128ELi64ELi256ELi256ELb1ELb1ELb0ELb1ELb0ELb1EEEEEEEEEvNT_6ParamsE)
        .other          _ZN7cutlass13device_kernelIN5flash19enable_sm80_to_sm89INS1_16FlashAttnFwdSm80INS1_25CollectiveMainloopFwdSm80ILi8ELi1ELb0EN4cute5tupleIJNS5_1CILi128EEENS7_ILi64EEENS7_ILi256EEEEEELi256ENS_6half_tEfNS_4arch4Sm80ELb0ELb1ELb0ELb1ELb1ELb0ELb1ELb1EEENS1_21CollectiveEpilogueFwdINS6_IJS8_SA_S9_EEENS6_IJNS7_ILi1EEESI_SI_EEESC_SE_Li256ELb1ELb1ELb1ELb0EEENS1_36VarlenDynamicPersistentTileSchedulerILi128ELi64ELi256ELi256ELb1ELb1ELb0ELb1ELb0ELb1EEEEEEEEEvNT_6ParamsE,@"STO_CUDA_ENTRY STV_DEFAULT"
_ZN7cutlass13device_kernelIN5flash19enable_sm80_to_sm89INS1_16FlashAttnFwdSm80INS1_25CollectiveMainloopFwdSm80ILi8ELi1ELb0EN4cute5tupleIJNS5_1CILi128EEENS7_ILi64EEENS7_ILi256EEEEEELi256ENS_6half_tEfNS_4arch4Sm80ELb0ELb1ELb0ELb1ELb1ELb0ELb1ELb1EEENS1_21CollectiveEpilogueFwdINS6_IJS8_SA_S9_EEENS6_IJNS7_ILi1EEESI_SI_EEESC_SE_Li256ELb1ELb1ELb1ELb0EEENS1_36VarlenDynamicPersistentTileSchedulerILi128ELi64ELi256ELi256ELb1ELb1ELb0ELb1ELb0ELb1EEEEEEEEEvNT_6ParamsE:
[----:B------:R-:W-:Y:S01]  /*0000*/  LDC R1, c[0x0][0x28] ;  /* 0x00000a00ff017b82 */ /* 0x000fe20000000800 */
[----:B------:R-:W-:Y:S05]  /*0010*/  EXIT ;  /* 0x000000000000794d */ /* 0x000fea0003800000 */
.L_x_13:
        /* <DEDUP_REMOVED lines=14> */
.L_x_31:


//--------------------- .text._ZN7cutlass13device_kernelIN5flash19enable_sm80_to_sm89INS1_16FlashAttnFwdSm80INS1_25CollectiveMainloopFwdSm80ILi8ELi1ELb0EN4cute5tupleIJNS5_1CILi128EEENS7_ILi48EEENS7_ILi256EEEEEELi256ENS_6half_tEfNS_4arch4Sm80ELb0ELb1ELb0ELb1ELb1ELb1ELb1ELb1EEENS1_21CollectiveEpilogueFwdINS6_IJS8_SA_S9_EEENS6_IJNS7_ILi1EEESI_SI_EEESC_SE_Li256ELb1ELb1ELb1ELb0EEENS1_36VarlenDynamicPersistentTileSchedulerILi128ELi48ELi256ELi256ELb1ELb1ELb0ELb1ELb0ELb1EEEEEEEEEvNT_6ParamsE --------------------------
	.section	.text._ZN7cutlass13device_kernelIN5flash19enable_sm80_to_sm89INS1_16FlashAttnFwdSm80INS1_25CollectiveMainloopFwdSm80ILi8ELi1ELb0EN4cute5tupleIJNS5_1CILi128EEENS7_ILi48EEENS7_ILi256EEEEEELi256ENS_6half_tEfNS_4arch4Sm80ELb0ELb1ELb0ELb1ELb1ELb1ELb1ELb1EEENS1_21CollectiveEpilogueFwdINS6_IJS8_SA_S9_EEENS6_IJNS7_ILi1EEESI_SI_EEESC_SE_Li256ELb1ELb1ELb1ELb0EEENS1_36VarlenDynamicPersistentTileSchedulerILi128ELi48ELi256ELi256ELb1ELb1ELb0ELb1ELb0ELb1EEEEEEEEEvNT_6ParamsE,"ax",@progbits
	.align	128
.text._ZN7cutlass13device_kernelIN5flash19enable_sm80_to_sm89INS1_16FlashAttnFwdSm80INS1_25CollectiveMainloopFwdSm80ILi8ELi1ELb0EN4cute5tupleIJNS5_1CILi128EEENS7_ILi48EEENS7_ILi256EEEEEELi256ENS_6half_tEfNS_4arch4Sm80ELb0ELb1ELb0ELb1ELb1ELb1ELb1ELb1EEENS1_21CollectiveEpilogueFwdINS6_IJS8_SA_S9_EEENS6_IJNS7_ILi1EEESI_SI_EEESC_SE_Li256ELb1ELb1ELb1ELb0EEENS1_36VarlenDynamicPersistentTileSchedulerILi128ELi48ELi256ELi256ELb1ELb1ELb0ELb1ELb0ELb1EEEEEEEEEvNT_6ParamsE:
        .type           _ZN7cutlass13device_kernelIN5flash19enable_sm80_to_sm89INS1_16FlashAttnFwdSm80INS1_25CollectiveMainloopFwdSm80ILi8ELi1ELb0EN4cute5tupleIJNS5_1CILi128EEENS7_ILi48EEENS7_ILi256EEEEEELi256ENS_6half_tEfNS_4arch4Sm80ELb0ELb1ELb0ELb1ELb1ELb1ELb1ELb1EEENS1_21CollectiveEpilogueFwdINS6_IJS8_SA_S9_EEENS6_IJNS7_ILi1EEESI_SI_EEESC_SE_Li256ELb1ELb1ELb1ELb0EEENS1_36VarlenDynamicPersistentTileSchedulerILi128ELi48ELi256ELi256ELb1ELb1ELb0ELb1ELb0ELb1EEEEEEEEEvNT_6ParamsE,@function
        .size           _ZN7cutlass13device_kernelIN5flash19enable_sm80_to_sm89INS1_16FlashAttnFwdSm80INS1_25CollectiveMainloopFwdSm80ILi8ELi1ELb0EN4cute5tupleIJNS5_1CILi128EEENS7_ILi48EEENS7_ILi256EEEEEELi256ENS_6half_tEfNS_4arch4Sm80ELb0ELb1ELb0ELb1ELb1ELb1ELb1ELb1EEENS1_21CollectiveEpilogueFwdINS6_IJS8_SA_S9_EEENS6_IJNS7_ILi1EEESI_SI_EEESC_SE_Li256ELb1ELb1ELb1ELb0EEENS1_36VarlenDynamicPersistentTileSchedulerILi128ELi48ELi256ELi256ELb1ELb1ELb0ELb1ELb0ELb1EEEEEEEEEvNT_6ParamsE,(.L_x_32 - _ZN7cutlass13device_kernelIN5flash19enable_sm80_to_sm89INS1_16FlashAttnFwdSm80INS1_25CollectiveMainloopFwdSm80ILi8ELi1ELb0EN4cute5tupleIJNS5_1CILi128EEENS7_ILi48EEENS7_ILi256EEEEEELi256ENS_6half_tEfNS_4arch4Sm80ELb0ELb1ELb0ELb1ELb1ELb1ELb1ELb1EEENS1_21CollectiveEpilogueFwdINS6_IJS8_SA_S9_EEENS6_IJNS7_ILi1EEESI_SI_EEESC_SE_Li256ELb1ELb1ELb1ELb0EEENS1_36VarlenDynamicPersistentTileSchedulerILi128ELi48ELi256ELi256ELb1ELb1ELb0ELb1ELb0ELb1EEEEEEEEEvNT_6ParamsE)
        .other          _ZN7cutlass13device_kernelIN5flash19enable_sm80_to_sm89INS1_16FlashAttnFwdSm80INS1_25CollectiveMainloopFwdSm80ILi8ELi1ELb0EN4cute5tupleIJNS5_1CILi128EEENS7_ILi48EEENS7_ILi256EEEEEELi256ENS_6half_tEfNS_4arch4Sm80ELb0ELb1ELb0ELb1ELb1ELb1ELb1ELb1EEENS1_21CollectiveEpilogueFwdINS6_IJS8_SA_S9_EEENS6_IJNS7_ILi1EEESI_SI_EEESC_SE_Li256ELb1ELb1ELb1ELb0EEENS1_36VarlenDynamicPersistentTileSchedulerILi128ELi48ELi256ELi256ELb1ELb1ELb0ELb1ELb0ELb1EEEEEEEEEvNT_6ParamsE,@"STO_CUDA_ENTRY STV_DEFAULT"
_ZN7cutlass13device_kernelIN5flash19enable_sm80_to_sm89INS1_16FlashAttnFwdSm80INS1_25CollectiveMainloopFwdSm80ILi8ELi1ELb0EN4cute5tupleIJNS5_1CILi128EEENS7_ILi48EEENS7_ILi256EEEEEELi256ENS_6half_tEfNS_4arch4Sm80ELb0ELb1ELb0ELb1ELb1ELb1ELb1ELb1EEENS1_21CollectiveEpilogueFwdINS6_IJS8_SA_S9_EEENS6_IJNS7_ILi1EEESI_SI_EEESC_SE_Li256ELb1ELb1ELb1ELb0EEENS1_36VarlenDynamicPersistentTileSchedulerILi128ELi48ELi256ELi256ELb1ELb1ELb0ELb1ELb0ELb1EEEEEEEEEvNT_6ParamsE:
[----:B------:R-:W-:Y:S01]  /*0000*/  LDC R1, c[0x0][0x28] ;  /* 0x00000a00ff017b82 */ /* 0x000fe20000000800 */
[----:B------:R-:W-:Y:S05]  /*0010*/  EXIT ;  /* 0x000000000000794d */ /* 0x000fea0003800000 */
.L_x_14:
        /* <DEDUP_REMOVED lines=14> */
.L_x_32:


//--------------------- .text._ZN7cutlass13device_kernelIN5flash19enable_sm80_to_sm89INS1_16FlashAttnFwdSm80INS1_25CollectiveMainloopFwdSm80ILi8ELi1ELb0EN4cute5tupleIJNS5_1CILi128EEENS7_ILi96EEENS7_ILi256EEEEEELi256ENS_6half_tEfNS_4arch4Sm80ELb1ELb0ELb0ELb0ELb1ELb0ELb1ELb1EEENS1_21CollectiveEpilogueFwdINS6_IJS8_SA_S9_EEENS6_IJNS7_ILi1EEESI_SI_EEESC_SE_Li256ELb0ELb1ELb1ELb0EEENS1_30DynamicPersistentTileSchedulerILi256ELi256ELb1ELb1ELb0EEEEEEEEEvNT_6ParamsE --------------------------
	.section	.text._ZN7cutlass13device_kernelIN5flash19enable_sm80_to_sm89INS1_16FlashAttnFwdSm80INS1_25CollectiveMainloopFwdSm80ILi8ELi1ELb0EN4cute5tupleIJNS5_1CILi128EEENS7_ILi96EEENS7_ILi256EEEEEELi256ENS_6half_tEfNS_4arch4Sm80ELb1ELb0ELb0ELb0ELb1ELb0ELb1ELb1EEENS1_21CollectiveEpilogueFwdINS6_IJS8_SA_S9_EEENS6_IJNS7_ILi1EEESI_SI_EEESC_SE_Li256ELb0ELb1ELb1ELb0EEENS1_30DynamicPersistentTileSchedulerILi256ELi256ELb1ELb1ELb0EEEEEEEEEvNT_6ParamsE,"ax",@progbits
	.align	128
.text._ZN7cutlass13device_kernelIN5flash19enable_sm80_to_sm89INS1_16FlashAttnFwdSm80INS1_25CollectiveMainloopFwdSm80ILi8ELi1ELb0EN4cute5tupleIJNS5_1CILi128EEENS7_ILi96EEENS7_ILi256EEEEEELi256ENS_6half_tEfNS_4arch4Sm80ELb1ELb0ELb0ELb0ELb1ELb0ELb1ELb1EEENS1_21CollectiveEpilogueFwdINS6_IJS8_SA_S9_EEENS6_IJNS7_ILi1EEESI_SI_EEESC_SE_Li256ELb0ELb1ELb1ELb0EEENS1_30DynamicPersistentTileSchedulerILi256ELi256ELb1ELb1ELb0EEEEEEEEEvNT_6ParamsE:
        .type           _ZN7cutlass13device_kernelIN5flash19enable_sm80_to_sm89INS1_16FlashAttnFwdSm80INS1_25CollectiveMainloopFwdSm80ILi8ELi1ELb0EN4cute5tupleIJNS5_1CILi128EEENS7_ILi96EEENS7_ILi256EEEEEELi256ENS_6half_tEfNS_4arch4Sm80ELb1ELb0ELb0ELb0ELb1ELb0ELb1ELb1EEENS1_21CollectiveEpilogueFwdINS6_IJS8_SA_S9_EEENS6_IJNS7_ILi1EEESI_SI_EEESC_SE_Li256ELb0ELb1ELb1ELb0EEENS1_30DynamicPersistentTileSchedulerILi256ELi256ELb1ELb1ELb0EEEEEEEEEvNT_6ParamsE,@function
        .size           _ZN7cutlass13device_kernelIN5flash19enable_sm80_to_sm89INS1_16FlashAttnFwdSm80INS1_25CollectiveMainloopFwdSm80ILi8ELi1ELb0EN4cute5tupleIJNS5_1CILi128EEENS7_ILi96EEENS7_ILi256EEEEEELi256ENS_6half_tEfNS_4arch4Sm80ELb1ELb0ELb0ELb0ELb1ELb0ELb1ELb1EEENS1_21CollectiveEpilogueFwdINS6_IJS8_SA_S9_EEENS6_IJNS7_ILi1EEESI_SI_EEESC_SE_Li256ELb0ELb1ELb1ELb0EEENS1_30DynamicPersistentTileSchedulerILi256ELi256ELb1ELb1ELb0EEEEEEEEEvNT_6ParamsE,(.L_x_33 - _ZN7cutlass13device_kernelIN5flash19enable_sm80_to_sm89INS1_16FlashAttnFwdSm80INS1_25CollectiveMainloopFwdSm80ILi8ELi1ELb0EN4cute5tupleIJNS5_1CILi128EEENS7_ILi96EEENS7_ILi256EEEEEELi256ENS_6half_tEfNS_4arch4Sm80ELb1ELb0ELb0ELb0ELb1ELb0ELb1ELb1EEENS1_21CollectiveEpilogueFwdINS6_IJS8_SA_S9_EEENS6_IJNS7_ILi1EEESI_SI_EEESC_SE_Li256ELb0ELb1ELb1ELb0EEENS1_30DynamicPersistentTileSchedulerILi256ELi256ELb1ELb1ELb0EEEEEEEEEvNT_6ParamsE)
        .other          _ZN7cutlass13device_kernelIN5flash19enable_sm80_to_sm89INS1_16FlashAttnFwdSm80INS1_25CollectiveMainloopFwdSm80ILi8ELi1ELb0EN4cute5tupleIJNS5_1CILi128EEENS7_ILi96EEENS7_ILi256EEEEEELi256ENS_6half_tEfNS_4arch4Sm80ELb1ELb0ELb0ELb0ELb1ELb0ELb1ELb1EEENS1_21CollectiveEpilogueFwdINS6_IJS8_SA_S9_EEENS6_IJNS7_ILi1EEESI_SI_EEESC_SE_Li256ELb0ELb1ELb1ELb0EEENS1_30DynamicPersistentTileSchedulerILi256ELi256ELb1ELb1ELb0EEEEEEEEEvNT_6ParamsE,@"STO_CUDA_ENTRY STV_DEFAULT"
_ZN7cutlass13device_kernelIN5flash19enable_sm80_to_sm89INS1_16FlashAttnFwdSm80INS1_25CollectiveMainloopFwdSm80ILi8ELi1ELb0EN4cute5tupleIJNS5_1CILi128EEENS7_ILi96EEENS7_ILi256EEEEEELi256ENS_6half_tEfNS_4arch4Sm80ELb1ELb0ELb0ELb0ELb1ELb0ELb1ELb1EEENS1_21CollectiveEpilogueFwdINS6_IJS8_SA_S9_EEENS6_IJNS7_ILi1EEESI_SI_EEESC_SE_Li256ELb0ELb1ELb1ELb0EEENS1_30DynamicPersistentTileSchedulerILi256ELi256ELb1ELb1ELb0EEEEEEEEEvNT_6ParamsE:
[----:B------:R-:W-:Y:S01]  /*0000*/  LDC R1, c[0x0][0x28] ;  /* 0x00000a00ff017b82 */ /* 0x000fe20000000800 */
[----:B------:R-:W-:Y:S05]  /*0010*/  EXIT ;  /* 0x000000000000794d */ /* 0x000fea0003800000 */
.L_x_15:
        /* <DEDUP_REMOVED lines=14> */
.L_x_33:


//--------------------- .text._ZN7cutlass13device_kernelIN5flash19enable_sm80_to_sm89INS1_16FlashAttnFwdSm80INS1_25CollectiveMainloopFwdSm80ILi8ELi1ELb0EN4cute5tupleIJNS5_1CILi128EEENS7_ILi64EEENS7_ILi256EEEEEELi256ENS_6half_tEfNS_4arch4Sm80ELb1ELb0ELb0ELb1ELb1ELb0ELb1ELb1EEENS1_21CollectiveEpilogueFwdINS6_IJS8_SA_S9_EEENS6_IJNS7_ILi1EEESI_SI_EEESC_SE_Li256ELb1ELb1ELb1ELb0EEENS1_36VarlenDynamicPersistentTileSchedulerILi128ELi64ELi256ELi256ELb1ELb1ELb0ELb1ELb1ELb1EEEEEEEEEvNT_6ParamsE --------------------------
	.section	.text._ZN7cutlass13device_kernelIN5flash19enable_sm80_to_sm89INS1_16FlashAttnFwdSm80INS1_25CollectiveMainloopFwdSm80ILi8ELi1ELb0EN4cute5tupleIJNS5_1CILi128EEENS7_ILi64EEENS7_ILi256EEEEEELi256ENS_6half_tEfNS_4arch4Sm80ELb1ELb0ELb0ELb1ELb1ELb0ELb1ELb1EEENS1_21CollectiveEpilogueFwdINS6_IJS8_SA_S9_EEENS6_IJNS7_ILi1EEESI_SI_EEESC_SE_Li256ELb1ELb1ELb1ELb0EEENS1_36VarlenDynamicPersistentTileSchedulerILi128ELi64ELi256ELi256ELb1ELb1ELb0ELb1ELb1ELb1EEEEEEEEEvNT_6ParamsE,"ax",@progbits
	.align	128
.text._ZN7cutlass13device_kernelIN5flash19enable_sm80_to_sm89INS1_16FlashAttnFwdSm80INS1_25CollectiveMainloopFwdSm80ILi8ELi1ELb0EN4cute5tupleIJNS5_1CILi128EEENS7_ILi64EEENS7_ILi256EEEEEELi256ENS_6half_tEfNS_4arch4Sm80ELb1ELb0ELb0ELb1ELb1ELb0ELb1ELb1EEENS1_21CollectiveEpilogueFwdINS6_IJS8_SA_S9_EEENS6_IJNS7_ILi1EEESI_SI_EEESC_SE_Li256ELb1ELb1ELb1ELb0EEENS1_36VarlenDynamicPersistentTileSchedulerILi128ELi64ELi256ELi256ELb1ELb1ELb0ELb1ELb1ELb1EEEEEEEEEvNT_6ParamsE:
        .type           _ZN7cutlass13device_kernelIN5flash19enable_sm80_to_sm89INS1_16FlashAttnFwdSm80INS1_25CollectiveMainloopFwdSm80ILi8ELi1ELb0EN4cute5tupleIJNS5_1CILi128EEENS7_ILi64EEENS7_ILi256EEEEEELi256ENS_6half_tEfNS_4arch4Sm80ELb1ELb0ELb0ELb1ELb1ELb0ELb1ELb1EEENS1_21CollectiveEpilogueFwdINS6_IJS8_SA_S9_EEENS6_IJNS7_ILi1EEESI_SI_EEESC_SE_Li256ELb1ELb1ELb1ELb0EEENS1_36VarlenDynamicPersistentTileSchedulerILi128ELi64ELi256ELi256ELb1ELb1ELb0ELb1ELb1ELb1EEEEEEEEEvNT_6ParamsE,@function
        .size           _ZN7cutlass13device_kernelIN5flash19enable_sm80_to_sm89INS1_16FlashAttnFwdSm80INS1_25CollectiveMainloopFwdSm80ILi8ELi1ELb0EN4cute5tupleIJNS5_1CILi128EEENS7_ILi64EEENS7_ILi256EEEEEELi256ENS_6half_tEfNS_4arch4Sm80ELb1ELb0ELb0ELb1ELb1ELb0ELb1ELb1EEENS1_21CollectiveEpilogueFwdINS6_IJS8_SA_S9_EEENS6_IJNS7_ILi1EEESI_SI_EEESC_SE_Li256ELb1ELb1ELb1ELb0EEENS1_36VarlenDynamicPersistentTileSchedulerILi128ELi64ELi256ELi256ELb1ELb1ELb0ELb1ELb1ELb1EEEEEEEEEvNT_6ParamsE,(.L_x_34 - _ZN7cutlass13device_kernelIN5flash19enable_sm80_to_sm89INS1_16FlashAttnFwdSm80INS1_25CollectiveMainloopFwdSm80ILi8ELi1ELb0EN4cute5tupleIJNS5_1CILi128EEENS7_ILi64EEENS7_ILi256EEEEEELi256ENS_6half_tEfNS_4arch4Sm80ELb1ELb0ELb0ELb1ELb1ELb0ELb1ELb1EEENS1_21CollectiveEpilogueFwdINS6_IJS8_SA_S9_EEENS6_IJNS7_ILi1EEESI_SI_EEESC_SE_Li256ELb1ELb1ELb1ELb0EEENS1_36VarlenDynamicPersistentTileSchedulerILi128ELi64ELi256ELi256ELb1ELb1ELb0ELb1ELb1ELb1EEEEEEEEEvNT_6ParamsE)
        .other          _ZN7cutlass13device_kernelIN5flash19enable_sm80_to_sm89INS1_16FlashAttnFwdSm80INS1_25CollectiveMainloopFwdSm80ILi8ELi1ELb0EN4cute5tupleIJNS5_1CILi128EEENS7_ILi64EEENS7_ILi256EEEEEELi256ENS_6half_tEfNS_4arch4Sm80ELb1ELb0ELb0ELb1ELb1ELb0ELb1ELb1EEENS1_21CollectiveEpilogueFwdINS6_IJS8_SA_S9_EEENS6_IJNS7_ILi1EEESI_SI_EEESC_SE_Li256ELb1ELb1ELb1ELb0EEENS1_36VarlenDynamicPersistentTileSchedulerILi128ELi64ELi256ELi256ELb1ELb1ELb0ELb1ELb1ELb1EEEEEEEEEvNT_6ParamsE,@"STO_CUDA_ENTRY STV_DEFAULT"
_ZN7cutlass13device_kernelIN5flash19enable_sm80_to_sm89INS1_16FlashAttnFwdSm80INS1_25CollectiveMainloopFwdSm80ILi8ELi1ELb0EN4cute5tupleIJNS5_1CILi128EEENS7_ILi64EEENS7_ILi256EEEEEELi256ENS_6half_tEfNS_4arch4Sm80ELb1ELb0ELb0ELb1ELb1ELb0ELb1ELb1EEENS1_21CollectiveEpilogueFwdINS6_IJS8_SA_S9_EEENS6_IJNS7_ILi1EEESI_SI_EEESC_SE_Li256ELb1ELb1ELb1ELb0EEENS1_36VarlenDynamicPersistentTileSchedulerILi128ELi64ELi256ELi256ELb1ELb1ELb0ELb1ELb1ELb1EEEEEEEEEvNT_6ParamsE:
[----:B------:R-:W-:Y:S01]  /*0000*/  LDC R1, c[0x0][0x28] ;  /* 0x00000a00ff017b82 */ /* 0x000fe20000000800 */
[----:B------:R-:W-:Y:S05]  /*0010*/  EXIT ;  /* 0x000000000000794d */ /* 0x000fea0003800000 */
.L_x_16:
        /* <DEDUP_REMOVED lines=14> */
.L_x_34:


//--------------------- .text._ZN7cutlass13device_kernelIN5flash19enable_sm80_to_sm89INS1_16FlashAttnFwdSm80INS1_25CollectiveMainloopFwdSm80ILi8ELi1ELb0EN4cute5tupleIJNS5_1CILi128EEENS7_ILi48EEENS7_ILi256EEEEEELi256ENS_6half_tEfNS_4arch4Sm80ELb1ELb0ELb0ELb1ELb1ELb1ELb1ELb1EEENS1_21CollectiveEpilogueFwdINS6_IJS8_SA_S9_EEENS6_IJNS7_ILi1EEESI_SI_EEESC_SE_Li256ELb1ELb1ELb1ELb0EEENS1_36VarlenDynamicPersistentTileSchedulerILi128ELi48ELi256ELi256ELb1ELb1ELb0ELb1ELb1ELb1EEEEEEEEEvNT_6ParamsE --------------------------
	.section	.text._ZN7cutlass13device_kernelIN5flash19enable_sm80_to_sm89INS1_16FlashAttnFwdSm80INS1_25CollectiveMainloopFwdSm80ILi8ELi1ELb0EN4cute5tupleIJNS5_1CILi128EEENS7_ILi48EEENS7_ILi256EEEEEELi256ENS_6half_tEfNS_4arch4Sm80ELb1ELb0ELb0ELb1ELb1ELb1ELb1ELb1EEENS1_21CollectiveEpilogueFwdINS6_IJS8_SA_S9_EEENS6_IJNS7_ILi1EEESI_SI_EEESC_SE_Li256ELb1ELb1ELb1ELb0EEENS1_36VarlenDynamicPersistentTileSchedulerILi128ELi48ELi256ELi256ELb1ELb1ELb0ELb1ELb1ELb1EEEEEEEEEvNT_6ParamsE,"ax",@progbits
	.align	128
.text._ZN7cutlass13device_kernelIN5flash19enable_sm80_to_sm89INS1_16FlashAttnFwdSm80INS1_25CollectiveMainloopFwdSm80ILi8ELi1ELb0EN4cute5tupleIJNS5_1CILi128EEENS7_ILi48EEENS7_ILi256EEEEEELi256ENS_6half_tEfNS_4arch4Sm80ELb1ELb0ELb0ELb1ELb1ELb1ELb1ELb1EEENS1_21CollectiveEpilogueFwdINS6_IJS8_SA_S9_EEENS6_IJNS7_ILi1EEESI_SI_EEESC_SE_Li256ELb1ELb1ELb1ELb0EEENS1_36VarlenDynamicPersistentTileSchedulerILi128ELi48ELi256ELi256ELb1ELb1ELb0ELb1ELb1ELb1EEEEEEEEEvNT_6ParamsE:
        .type           _ZN7cutlass13device_kernelIN5flash19enable_sm80_to_sm89INS1_16FlashAttnFwdSm80INS1_25CollectiveMainloopFwdSm80ILi8ELi1ELb0EN4cute5tupleIJNS5_1CILi128EEENS7_ILi48EEENS7_ILi256EEEEEELi256ENS_6half_tEfNS_4arch4Sm80ELb1ELb0ELb0ELb1ELb1ELb1ELb1ELb1EEENS1_21CollectiveEpilogueFwdINS6_IJS8_SA_S9_EEENS6_IJNS7_ILi1EEESI_SI_EEESC_SE_Li256ELb1ELb1ELb1ELb0EEENS1_36VarlenDynamicPersistentTileSchedulerILi128ELi48ELi256ELi256ELb1ELb1ELb0ELb1ELb1ELb1EEEEEEEEEvNT_6ParamsE,@function
        .size           _ZN7cutlass13device_kernelIN5flash19enable_sm80_to_sm89INS1_16FlashAttnFwdSm80INS1_25CollectiveMainloopFwdSm80ILi8ELi1ELb0EN4cute5tupleIJNS5_1CILi128EEENS7_ILi48EEENS7_ILi256EEEEEELi256ENS_6half_tEfNS_4arch4Sm80ELb1ELb0ELb0ELb1ELb1ELb1ELb1ELb1EEENS1_21CollectiveEpilogueFwdINS6_IJS8_SA_S9_EEENS6_IJNS7_ILi1EEESI_SI_EEESC_SE_Li256ELb1ELb1ELb1ELb0EEENS1_36VarlenDynamicPersistentTileSchedulerILi128ELi48ELi256ELi256ELb1ELb1ELb0ELb1ELb1ELb1EEEEEEEEEvNT_6ParamsE,(.L_x_35 - _ZN7cutlass13device_kernelIN5flash19enable_sm80_to_sm89INS1_16FlashAttnFwdSm80INS1_25CollectiveMainloopFwdSm80ILi8ELi1ELb0EN4cute5tupleIJNS5_1CILi128EEENS7_ILi48EEENS7_ILi256EEEEEELi256ENS_6half_tEfNS_4arch4Sm80ELb1ELb0ELb0ELb1ELb1ELb1ELb1ELb1EEENS1_21CollectiveEpilogueFwdINS6_IJS8_SA_S9_EEENS6_IJNS7_ILi1EEESI_SI_EEESC_SE_Li256ELb1ELb1ELb1ELb0EEENS1_36VarlenDynamicPersistentTileSchedulerILi128ELi48ELi256ELi256ELb1ELb1ELb0ELb1ELb1ELb1EEEEEEEEEvNT_6ParamsE)
        .other          _ZN7cutlass13device_kernelIN5flash19enable_sm80_to_sm89INS1_16FlashAttnFwdSm80INS1_25CollectiveMainloopFwdSm80ILi8ELi1ELb0EN4cute5tupleIJNS5_1CILi128EEENS7_ILi48EEENS7_ILi256EEEEEELi256ENS_6half_tEfNS_4arch4Sm80ELb1ELb0ELb0ELb1ELb1ELb1ELb1ELb1EEENS1_21CollectiveEpilogueFwdINS6_IJS8_SA_S9_EEENS6_IJNS7_ILi1EEESI_SI_EEESC_SE_Li256ELb1ELb1ELb1ELb0EEENS1_36VarlenDynamicPersistentTileSchedulerILi128ELi48ELi256ELi256ELb1ELb1ELb0ELb1ELb1ELb1EEEEEEEEEvNT_6ParamsE,@"STO_CUDA_ENTRY STV_DEFAULT"
_ZN7cutlass13device_kernelIN5flash19enable_sm80_to_sm89INS1_16FlashAttnFwdSm80INS1_25CollectiveMainloopFwdSm80ILi8ELi1ELb0EN4cute5tupleIJNS5_1CILi128EEENS7_ILi48EEENS7_ILi256EEEEEELi256ENS_6half_tEfNS_4arch4Sm80ELb1ELb0ELb0ELb1ELb1ELb1ELb1ELb1EEENS1_21CollectiveEpilogueFwdINS6_IJS8_SA_S9_EEENS6_IJNS7_ILi1EEESI_SI_EEESC_SE_Li256ELb1ELb1ELb1ELb0EEENS1_36VarlenDynamicPersistentTileSchedulerILi128ELi48ELi256ELi256ELb1ELb1ELb0ELb1ELb1ELb1EEEEEEEEEvNT_6ParamsE:
[----:B------:R-:W-:Y:S01]  /*0000*/  LDC R1, c[0x0][0x28] ;  /* 0x00000a00ff017b82 */ /* 0x000fe20000000800 */
[----:B------:R-:W-:Y:S05]  /*0010*/  EXIT ;  /* 0x000000000000794d */ /* 0x000fea0003800000 */
.L_x_17:
        /* <DEDUP_REMOVED lines=14> */
.L_x_35:


//--------------------- .nv.shared.reserved.0     --------------------------
	.section	.nv.shared.reserved.0,"aw",@nobits
	.weak		__nv_reservedSMEM_offset_0_alias
	.size		__nv_reservedSMEM_offset_0_alias, 0, 0
	.other		__nv_reservedSMEM_offset_0_alias,@"STO_CUDA_RESERVED_SHARED STV_DEFAULT"
__nv_reservedSMEM_offset_0_alias:
	.zero		0


//--------------------- .nv.global                --------------------------
	.section	.nv.global,"aw",@nobits
.nv.global:
	.type		_ZN78_INTERNAL_7e3e92b3_42_flash_fwd_hdim256_fp16_paged_split_sm80_cu_e763cb1e_30434cute1_E,@object
	.size		_ZN78_INTERNAL_7e3e92b3_42_flash_fwd_hdim256_fp16_paged_split_sm80_cu_e763cb1e_30434cute1_E,(_ZN78_INTERNAL_7e3e92b3_42_flash_fwd_hdim256_fp16_paged_split_sm80_cu_e763cb1e_30434cuda3std3__45__cpo6cbeginE - _ZN78_INTERNAL_7e3e92b3_42_flash_fwd_hdim256_fp16_paged_split_sm80_cu_e763cb1e_30434cute1_E)
_ZN78_INTERNAL_7e3e92b3_42_flash_fwd_hdim256_fp16_paged_split_sm80_cu_e763cb1e_30434cute1_E:
	.zero		1
	.type		_ZN78_INTERNAL_7e3e92b3_42_flash_fwd_hdim256_fp16_paged_split_sm80_cu_e763cb1e_30434cuda3std3__45__cpo6cbeginE,@object
	.size		_ZN78_INTERNAL_7e3e92b3_42_flash_fwd_hdim256_fp16_paged_split_sm80_cu_e763cb1e_30434cuda3std3__45__cpo6cbeginE,(_ZN78_INTERNAL_7e3e92b3_42_flash_fwd_hdim256_fp16_paged_split_sm80_cu_e763cb1e_30434cuda3std3__48in_placeE - _ZN78_INTERNAL_7e3e92b3_42_flash_fwd_hdim256_fp16_paged_split_sm80_cu_e763cb1e_30434cuda3std3__45__cpo6cbeginE)
_ZN78_INTERNAL_7e3e92b3_42_flash_fwd_hdim256_fp16_paged_split_sm80_cu_e763cb1e_30434cuda3std3__45__cpo6cbeginE:
	.zero		1
	.type		_ZN78_INTERNAL_7e3e92b3_42_flash_fwd_hdim256_fp16_paged_split_sm80_cu_e763cb1e_30434cuda3std3__48in_placeE,@object
	.size		_ZN78_INTERNAL_7e3e92b3_42_flash_fwd_hdim256_fp16_paged_split_sm80_cu_e763cb1e_30434cuda3std3__48in_placeE,(_ZN78_INTERNAL_7e3e92b3_42_flash_fwd_hdim256_fp16_paged_split_sm80_cu_e763cb1e_30434cuda3std6ranges3__45__cpo9iter_moveE - _ZN78_INTERNAL_7e3e92b3_42_flash_fwd_hdim256_fp16_paged_split_sm80_cu_e763cb1e_30434cuda3std3__48in_placeE)
_ZN78_INTERNAL_7e3e92b3_42_flash_fwd_hdim256_fp16_paged_split_sm80_cu_e763cb1e_30434cuda3std3__48in_placeE:
	.zero		1
	.type		_ZN78_INTERNAL_7e3e92b3_42_flash_fwd_hdim256_fp16_paged_split_sm80_cu_e763cb1e_30434cuda3std6ranges3__45__cpo9iter_moveE,@object
	.size		_ZN78_INTERNAL_7e3e92b3_42_flash_fwd_hdim256_fp16_paged_split_sm80_cu_e763cb1e_30434cuda3std6ranges3__45__cpo9iter_moveE,(_ZN78_INTERNAL_7e3e92b3_42_flash_fwd_hdim256_fp16_paged_split_sm80_cu_e763cb1e_30434cuda3std3__45__cpo5beginE - _ZN78_INTERNAL_7e3e92b3_42_flash_fwd_hdim256_fp16_paged_split_sm80_cu_e763cb1e_30434cuda3std6ranges3__45__cpo9iter_moveE)
_ZN78_INTERNAL_7e3e92b3_42_flash_fwd_hdim256_fp16_paged_split_sm80_cu_e763cb1e_30434cuda3std6ranges3__45__cpo9iter_moveE:
	.zero		1
	.type		_ZN78_INTERNAL_7e3e92b3_42_flash_fwd_hdim256_fp16_paged_split_sm80_cu_e763cb1e_30434cuda3std3__45__cpo5beginE,@object
	.size		_ZN78_INTERNAL_7e3e92b3_42_flash_fwd_hdim256_fp16_paged_split_sm80_cu_e763cb1e_30434cuda3std3__45__cpo5beginE,(_ZN78_INTERNAL_7e3e92b3_42_flash_fwd_hdim256_fp16_paged_split_sm80_cu_e763cb1e_30434cuda3std3__480_GLOBAL__N__7e3e92b3_42_flash_fwd_hdim256_fp16_paged_split_sm80_cu_e763cb1e_30436ignoreE - _ZN78_INTERNAL_7e3e92b3_42_flash_fwd_hdim256_fp16_paged_split_sm80_cu_e763cb1e_30434cuda3std3__45__cpo5beginE)
_ZN78_INTERNAL_7e3e92b3_42_flash_fwd_hdim256_fp16_paged_split_sm80_cu_e763cb1e_30434cuda3std3__45__cpo5beginE:
	.zero		1
	.type		_ZN78_INTERNAL_7e3e92b3_42_flash_fwd_hdim256_fp16_paged_split_sm80_cu_e763cb1e_30434cuda3std3__480_GLOBAL__N__7e3e92b3_42_flash_fwd_hdim256_fp16_paged_split_sm80_cu_e763cb1e_30436ignoreE,@object
	.size		_ZN78_INTERNAL_7e3e92b3_42_flash_fwd_hdim256_fp16_paged_split_sm80_cu_e763cb1e_30434cuda3std3__480_GLOBAL__N__7e3e92b3_42_flash_fwd_hdim256_fp16_paged_split_sm80_cu_e763cb1e_30436ignoreE,(_ZN78_INTERNAL_7e3e92b3_42_flash_fwd_hdim256_fp16_paged_split_sm80_cu_e763cb1e_30434cute7productE - _ZN78_INTERNAL_7e3e92b3_42_flash_fwd_hdim256_fp16_paged_split_sm80_cu_e763cb1e_30434cuda3std3__480_GLOBAL__N__7e3e92b3_42_flash_fwd_hdim256_fp16_paged_split_sm80_cu_e763cb1e_30436ignoreE)
_ZN78_INTERNAL_7e3e92b3_42_flash_fwd_hdim256_fp16_paged_split_sm80_cu_e763cb1e_30434cuda3std3__480_GLOBAL__N__7e3e92b3_42_flash_fwd_hdim256_fp16_paged_split_sm80_cu_e763cb1e_30436ignoreE:
	.zero		1
	.type		_ZN78_INTERNAL_7e3e92b3_42_flash_fwd_hdim256_fp16_paged_split_sm80_cu_e763cb1e_30434cute7productE,@object
	.size		_ZN78_INTERNAL_7e3e92b3_42_flash_fwd_hdim256_fp16_paged_split_sm80_cu_e763cb1e_30434cute7productE,(_ZN78_INTERNAL_7e3e92b3_42_flash_fwd_hdim256_fp16_paged_split_sm80_cu_e763cb1e_30434cuda3std3__45__cpo3endE - _ZN78_INTERNAL_7e3e92b3_42_flash_fwd_hdim256_fp16_paged_split_sm80_cu_e763cb1e_30434cute7productE)
_ZN78_INTERNAL_7e3e92b3_42_flash_fwd_hdim256_fp16_paged_split_sm80_cu_e763cb1e_30434cute7productE:
	.zero		1
	.type		_ZN78_INTERNAL_7e3e92b3_42_flash_fwd_hdim256_fp16_paged_split_sm80_cu_e763cb1e_30434cuda3std3__45__cpo3endE,@object
	.size		_ZN78_INTERNAL_7e3e92b3_42_flash_fwd_hdim256_fp16_paged_split_sm80_cu_e763cb1e_30434cuda3std3__45__cpo3endE,(_ZN78_INTERNAL_7e3e92b3_42_flash_fwd_hdim256_fp16_paged_split_sm80_cu_e763cb1e_30434cuda3std3__419piecewise_constructE - _ZN78_INTERNAL_7e3e92b3_42_flash_fwd_hdim256_fp16_paged_split_sm80_cu_e763cb1e_30434cuda3std3__45__cpo3endE)
_ZN78_INTERNAL_7e3e92b3_42_flash_fwd_hdim256_fp16_paged_split_sm80_cu_e763cb1e_30434cuda3std3__45__cpo3endE:
	.zero		1
	.type		_ZN78_INTERNAL_7e3e92b3_42_flash_fwd_hdim256_fp16_paged_split_sm80_cu_e763cb1e_30434cuda3std3__419piecewise_constructE,@object
	.size		_ZN78_INTERNAL_7e3e92b3_42_flash_fwd_hdim256_fp16_paged_split_sm80_cu_e763cb1e_30434cuda3std3__419piecewise_constructE,(_ZN78_INTERNAL_7e3e92b3_42_flash_fwd_hdim256_fp16_paged_split_sm80_cu_e763cb1e_30434cuda3std3__45__cpo4cendE - _ZN78_INTERNAL_7e3e92b3_42_flash_fwd_hdim256_fp16_paged_split_sm80_cu_e763cb1e_30434cuda3std3__419piecewise_constructE)
_ZN78_INTERNAL_7e3e92b3_42_flash_fwd_hdim256_fp16_paged_split_sm80_cu_e763cb1e_30434cuda3std3__419piecewise_constructE:
	.zero		1
	.type		_ZN78_INTERNAL_7e3e92b3_42_flash_fwd_hdim256_fp16_paged_split_sm80_cu_e763cb1e_30434cuda3std3__45__cpo4cendE,@object
	.size		_ZN78_INTERNAL_7e3e92b3_42_flash_fwd_hdim256_fp16_paged_split_sm80_cu_e763cb1e_30434cuda3std3__45__cpo4cendE,(_ZN78_INTERNAL_7e3e92b3_42_flash_fwd_hdim256_fp16_paged_split_sm80_cu_e763cb1e_30434cuda3std6ranges3__45__cpo4swapE - _ZN78_INTERNAL_7e3e92b3_42_flash_fwd_hdim256_fp16_paged_split_sm80_cu_e763cb1e_30434cuda3std3__45__cpo4cendE)
_ZN78_INTERNAL_7e3e92b3_42_flash_fwd_hdim256_fp16_paged_split_sm80_cu_e763cb1e_30434cuda3std3__45__cpo4cendE:
	.zero		1
	.type		_ZN78_INTERNAL_7e3e92b3_42_flash_fwd_hdim256_fp16_paged_split_sm80_cu_e763cb1e_30434cuda3std6ranges3__45__cpo4swapE,@object
	.size		_ZN78_INTERNAL_7e3e92b3_42_flash_fwd_hdim256_fp16_paged_split_sm80_cu_e763cb1e_30434cuda3std6ranges3__45__cpo4swapE,(.L_7 - _ZN78_INTERNAL_7e3e92b3_42_flash_fwd_hdim256_fp16_paged_split_sm80_cu_e763cb1e_30434cuda3std6ranges3__45__cpo4swapE)
_ZN78_INTERNAL_7e3e92b3_42_flash_fwd_hdim256_fp16_paged_split_sm80_cu_e763cb1e_30434cuda3std6ranges3__45__cpo4swapE:
	.zero		1
.L_7:


//--------------------- .nv.constant0._ZN7cutlass13device_kernelIN5flash19enable_sm80_to_sm89INS1_16FlashAttnFwdSm80INS1_25CollectiveMainloopFwdSm80ILi8ELi1ELb1EN4cute5tupleIJNS5_1CILi128EEENS7_ILi64EEENS7_ILi256EEEEEELi256ENS_6half_tEfNS_4arch4Sm80ELb0ELb0ELb0ELb0ELb1ELb0ELb1ELb1EEENS1_21CollectiveEpilogueFwdINS6_IJS8_SA_S9_EEENS6_IJNS7_ILi1EEESI_SI_EEESC_SE_Li256ELb0ELb1ELb1ELb0EEENS1_19SingleTileSchedulerILb0ELb1ELb1ELi128EEEEEEEEEvNT_6ParamsE --------------------------
	.section	.nv.constant0._ZN7cutlass13device_kernelIN5flash19enable_sm80_to_sm89INS1_16FlashAttnFwdSm80INS1_25CollectiveMainloopFwdSm80ILi8ELi1ELb1EN4cute5tupleIJNS5_1CILi128EEENS7_ILi64EEENS7_ILi256EEEEEELi256ENS_6half_tEfNS_4arch4Sm80ELb0ELb0ELb0ELb0ELb1ELb0ELb1ELb1EEENS1_21CollectiveEpilogueFwdINS6_IJS8_SA_S9_EEENS6_IJNS7_ILi1EEESI_SI_EEESC_SE_Li256ELb0ELb1ELb1ELb0EEENS1_19SingleTileSchedulerILb0ELb1ELb1ELi128EEEEEEEEEvNT_6ParamsE,"a",@progbits
	.sectionflags	@""
	.align	4
.nv.constant0._ZN7cutlass13device_kernelIN5flash19enable_sm80_to_sm89INS1_16FlashAttnFwdSm80INS1_25CollectiveMainloopFwdSm80ILi8ELi1ELb1EN4cute5tupleIJNS5_1CILi128EEENS7_ILi64EEENS7_ILi256EEEEEELi256ENS_6half_tEfNS_4arch4Sm80ELb0ELb0ELb0ELb0ELb1ELb0ELb1ELb1EEENS1_21CollectiveEpilogueFwdINS6_IJS8_SA_S9_EEENS6_IJNS7_ILi1EEESI_SI_EEESC_SE_Li256ELb0ELb1ELb1ELb0EEENS1_19SingleTileSchedulerILb0ELb1ELb1ELi128EEEEEEEEEvNT_6ParamsE:
	.zero		1576


//--------------------- .nv.constant0._ZN7cutlass13device_kernelIN5flash19enable_sm80_to_sm89INS1_16FlashAttnFwdSm80INS1_25CollectiveMainloopFwdSm80ILi8ELi1ELb1EN4cute5tupleIJNS5_1CILi128EEENS7_ILi48EEENS7_ILi256EEEEEELi256ENS_6half_tEfNS_4arch4Sm80ELb0ELb0ELb0ELb1ELb1ELb0ELb1ELb1EEENS1_21CollectiveEpilogueFwdINS6_IJS8_SA_S9_EEENS6_IJNS7_ILi1EEESI_SI_EEESC_SE_Li256ELb1ELb1ELb1ELb0EEENS1_36VarlenDynamicPersistentTileSchedulerILi128ELi48ELi256ELi256ELb1ELb1ELb0ELb0ELb1ELb1EEEEEEEEEvNT_6ParamsE --------------------------
	.section	.nv.constant0._ZN7cutlass13device_kernelIN5flash19enable_sm80_to_sm89INS1_16FlashAttnFwdSm80INS1_25CollectiveMainloopFwdSm80ILi8ELi1ELb1EN4cute5tupleIJNS5_1CILi128EEENS7_ILi48EEENS7_ILi256EEEEEELi256ENS_6half_tEfNS_4arch4Sm80ELb0ELb0ELb0ELb1ELb1ELb0ELb1ELb1EEENS1_21CollectiveEpilogueFwdINS6_IJS8_SA_S9_EEENS6_IJNS7_ILi1EEESI_SI_EEESC_SE_Li256ELb1ELb1ELb1ELb0EEENS1_36VarlenDynamicPersistentTileSchedulerILi128ELi48ELi256ELi256ELb1ELb1ELb0ELb0ELb1ELb1EEEEEEEEEvNT_6ParamsE,"a",@progbits
	.sectionflags	@""
	.align	4
.nv.constant0._ZN7cutlass13device_kernelIN5flash19enable_sm80_to_sm89INS1_16FlashAttnFwdSm80INS1_25CollectiveMainloopFwdSm80ILi8ELi1ELb1EN4cute5tupleIJNS5_1CILi128EEENS7_ILi48EEENS7_ILi256EEEEEELi256ENS_6half_tEfNS_4arch4Sm80ELb0ELb0ELb0ELb1ELb1ELb0ELb1ELb1EEENS1_21CollectiveEpilogueFwdINS6_IJS8_SA_S9_EEENS6_IJNS7_ILi1EEESI_SI_EEESC_SE_Li256ELb1ELb1ELb1ELb0EEENS1_36VarlenDynamicPersistentTileSchedulerILi128ELi48ELi256ELi256ELb1ELb1ELb0ELb0ELb1ELb1EEEEEEEEEvNT_6ParamsE:
	.zero		1608


//--------------------- .nv.constant0._ZN7cutlass13device_kernelIN5flash19enable_sm80_to_sm89INS1_16FlashAttnFwdSm80INS1_25CollectiveMainloopFwdSm80ILi8ELi1ELb0EN4cute5tupleIJNS5_1CILi128EEENS7_ILi32EEENS7_ILi256EEEEEELi256ENS_6half_tEfNS_4arch4Sm80ELb0ELb0ELb0ELb1ELb1ELb1ELb1ELb1EEENS1_21CollectiveEpilogueFwdINS6_IJS8_SA_S9_EEENS6_IJNS7_ILi1EEESI_SI_EEESC_SE_Li256ELb1ELb1ELb1ELb0EEENS1_36VarlenDynamicPersistentTileSchedulerILi128ELi32ELi256ELi256ELb1ELb1ELb0ELb0ELb1ELb1EEEEEEEEEvNT_6ParamsE --------------------------
	.section	.nv.constant0._ZN7cutlass13device_kernelIN5flash19enable_sm80_to_sm89INS1_16FlashAttnFwdSm80INS1_25CollectiveMainloopFwdSm80ILi8ELi1ELb0EN4cute5tupleIJNS5_1CILi128EEENS7_ILi32EEENS7_ILi256EEEEEELi256ENS_6half_tEfNS_4arch4Sm80ELb0ELb0ELb0ELb1ELb1ELb1ELb1ELb1EEENS1_21CollectiveEpilogueFwdINS6_IJS8_SA_S9_EEENS6_IJNS7_ILi1EEESI_SI_EEESC_SE_Li256ELb1ELb1ELb1ELb0EEENS1_36VarlenDynamicPersistentTileSchedulerILi128ELi32ELi256ELi256ELb1ELb1ELb0ELb0ELb1ELb1EEEEEEEEEvNT_6ParamsE,"a",@progbits
	.sectionflags	@""
	.align	4
.nv.constant0._ZN7cutlass13device_kernelIN5flash19enable_sm80_to_sm89INS1_16FlashAttnFwdSm80INS1_25CollectiveMainloopFwdSm80ILi8ELi1ELb0EN4cute5tupleIJNS5_1CILi128EEENS7_ILi32EEENS7_ILi256EEEEEELi256ENS_6half_tEfNS_4arch4Sm80ELb0ELb0ELb0ELb1ELb1ELb1ELb1ELb1EEENS1_21CollectiveEpilogueFwdINS6_IJS8_SA_S9_EEENS6_IJNS7_ILi1EEESI_SI_EEESC_SE_Li256ELb1ELb1ELb1ELb0EEENS1_36VarlenDynamicPersistentTileSchedulerILi128ELi32ELi256ELi256ELb1ELb1ELb0ELb0ELb1ELb1EEEEEEEEEvNT_6ParamsE:
	.zero		1608


//--------------------- .nv.constant0._ZN7cutlass13device_kernelIN5flash19enable_sm80_to_sm89INS1_16FlashAttnFwdSm80INS1_25CollectiveMainloopFwdSm80ILi8ELi1ELb1EN4cute5tupleIJNS5_1CILi128EEENS7_ILi48EEENS7_ILi256EEEEEELi256ENS_6half_tEfNS_4arch4Sm80ELb0ELb1ELb0ELb0ELb1ELb0ELb1ELb1EEENS1_21CollectiveEpilogueFwdINS6_IJS8_SA_S9_EEENS6_IJNS7_ILi1EEESI_SI_EEESC_SE_Li256ELb0ELb1ELb1ELb0EEENS1_19SingleTileSchedulerILb0ELb1ELb1ELi128EEEEEEEEEvNT_6ParamsE --------------------------
	.section	.nv.constant0._ZN7cutlass13device_kernelIN5flash19enable_sm80_to_sm89INS1_16FlashAttnFwdSm80INS1_25CollectiveMainloopFwdSm80ILi8ELi1ELb1EN4cute5tupleIJNS5_1CILi128EEENS7_ILi48EEENS7_ILi256EEEEEELi256ENS_6half_tEfNS_4arch4Sm80ELb0ELb1ELb0ELb0ELb1ELb0ELb1ELb1EEENS1_21CollectiveEpilogueFwdINS6_IJS8_SA_S9_EEENS6_IJNS7_ILi1EEESI_SI_EEESC_SE_Li256ELb0ELb1ELb1ELb0EEENS1_19SingleTileSchedulerILb0ELb1ELb1ELi128EEEEEEEEEvNT_6ParamsE,"a",@progbits
	.sectionflags	@""
	.align	4
.nv.constant0._ZN7cutlass13device_kernelIN5flash19enable_sm80_to_sm89INS1_16FlashAttnFwdSm80INS1_25CollectiveMainloopFwdSm80ILi8ELi1ELb1EN4cute5tupleIJNS5_1CILi128EEENS7_ILi48EEENS7_ILi256EEEEEELi256ENS_6half_tEfNS_4arch4Sm80ELb0ELb1ELb0ELb0ELb1ELb0ELb1ELb1EEENS1_21CollectiveEpilogueFwdINS6_IJS8_SA_S9_EEENS6_IJNS7_ILi1EEESI_SI_EEESC_SE_Li256ELb0ELb1ELb1ELb0EEENS1_19SingleTileSchedulerILb0ELb1ELb1ELi128EEEEEEEEEvNT_6ParamsE:
	.zero		1576


//--------------------- .nv.constant0._ZN7cutlass13device_kernelIN5flash19enable_sm80_to_sm89INS1_16FlashAttnFwdSm80INS1_25CollectiveMainloopFwdSm80ILi8ELi1ELb1EN4cute5tupleIJNS5_1CILi128EEENS7_ILi48EEENS7_ILi256EEEEEELi256ENS_6half_tEfNS_4arch4Sm80ELb0ELb1ELb0ELb1ELb1ELb0ELb1ELb1EEENS1_21CollectiveEpilogueFwdINS6_IJS8_SA_S9_EEENS6_IJNS7_ILi1EEESI_SI_EEESC_SE_Li256ELb1ELb1ELb1ELb0EEENS1_36VarlenDynamicPersistentTileSchedulerILi128ELi48ELi256ELi256ELb1ELb1ELb0ELb1ELb0ELb1EEEEEEEEEvNT_6ParamsE --------------------------
	.section	.nv.constant0._ZN7cutlass13device_kernelIN5flash19enable_sm80_to_sm89INS1_16FlashAttnFwdSm80INS1_25CollectiveMainloopFwdSm80ILi8ELi1ELb1EN4cute5tupleIJNS5_1CILi128EEENS7_ILi48EEENS7_ILi256EEEEEELi256ENS_6half_tEfNS_4arch4Sm80ELb0ELb1ELb0ELb1ELb1ELb0ELb1ELb1EEENS1_21CollectiveEpilogueFwdINS6_IJS8_SA_S9_EEENS6_IJNS7_ILi1EEESI_SI_EEESC_SE_Li256ELb1ELb1ELb1ELb0EEENS1_36VarlenDynamicPersistentTileSchedulerILi128ELi48ELi256ELi256ELb1ELb1ELb0ELb1ELb0ELb1EEEEEEEEEvNT_6ParamsE,"a",@progbits
	.sectionflags	@""
	.align	4
.nv.constant0._ZN7cutlass13device_kernelIN5flash19enable_sm80_to_sm89INS1_16FlashAttnFwdSm80INS1_25CollectiveMainloopFwdSm80ILi8ELi1ELb1EN4cute5tupleIJNS5_1CILi128EEENS7_ILi48EEENS7_ILi256EEEEEELi256ENS_6half_tEfNS_4arch4Sm80ELb0ELb1ELb0ELb1ELb1ELb0ELb1ELb1EEENS1_21CollectiveEpilogueFwdINS6_IJS8_SA_S9_EEENS6_IJNS7_ILi1EEESI_SI_EEESC_SE_Li256ELb1ELb1ELb1ELb0EEENS1_36VarlenDynamicPersistentTileSchedulerILi128ELi48ELi256ELi256ELb1ELb1ELb0ELb1ELb0ELb1EEEEEEEEEvNT_6ParamsE:
	.zero		1608


//--------------------- .nv.constant0._ZN7cutlass13device_kernelIN5flash19enable_sm80_to_sm89INS1_16FlashAttnFwdSm80INS1_25CollectiveMainloopFwdSm80ILi8ELi1ELb0EN4cute5tupleIJNS5_1CILi128EEENS7_ILi32EEENS7_ILi256EEEEEELi256ENS_6half_tEfNS_4arch4Sm80ELb0ELb1ELb0ELb1ELb1ELb1ELb1ELb1EEENS1_21CollectiveEpilogueFwdINS6_IJS8_SA_S9_EEENS6_IJNS7_ILi1EEESI_SI_EEESC_SE_Li256ELb1ELb1ELb1ELb0EEENS1_36VarlenDynamicPersistentTileSchedulerILi128ELi32ELi256ELi256ELb1ELb1ELb0ELb1ELb0ELb1EEEEEEEEEvNT_6ParamsE --------------------------
	.section	.nv.constant0._ZN7cutlass13device_kernelIN5flash19enable_sm80_to_sm89INS1_16FlashAttnFwdSm80INS1_25CollectiveMainloopFwdSm80ILi8ELi1ELb0EN4cute5tupleIJNS5_1CILi128EEENS7_ILi32EEENS7_ILi256EEEEEELi256ENS_6half_tEfNS_4arch4Sm80ELb0ELb1ELb0ELb1ELb1ELb1ELb1ELb1EEENS1_21CollectiveEpilogueFwdINS6_IJS8_SA_S9_EEENS6_IJNS7_ILi1EEESI_SI_EEESC_SE_Li256ELb1ELb1ELb1ELb0EEENS1_36VarlenDynamicPersistentTileSchedulerILi128ELi32ELi256ELi256ELb1ELb1ELb0ELb1ELb0ELb1EEEEEEEEEvNT_6ParamsE,"a",@progbits
	.sectionflags	@""
	.align	4
.nv.constant0._ZN7cutlass13device_kernelIN5flash19enable_sm80_to_sm89INS1_16FlashAttnFwdSm80INS1_25CollectiveMainloopFwdSm80ILi8ELi1ELb0EN4cute5tupleIJNS5_1CILi128EEENS7_ILi32EEENS7_ILi256EEEEEELi256ENS_6half_tEfNS_4arch4Sm80ELb0ELb1ELb0ELb1ELb1ELb1ELb1ELb1EEENS1_21CollectiveEpilogueFwdINS6_IJS8_SA_S9_EEENS6_IJNS7_ILi1EEESI_SI_EEESC_SE_Li256ELb1ELb1ELb1ELb0EEENS1_36VarlenDynamicPersistentTileSchedulerILi128ELi32ELi256ELi256ELb1ELb1ELb0ELb1ELb0ELb1EEEEEEEEEvNT_6ParamsE:
	.zero		1608


//--------------------- .nv.constant0._ZN7cutlass13device_kernelIN5flash19enable_sm80_to_sm89INS1_16FlashAttnFwdSm80INS1_25CollectiveMainloopFwdSm80ILi8ELi1ELb1EN4cute5tupleIJNS5_1CILi128EEENS7_ILi64EEENS7_ILi256EEEEEELi256ENS_6half_tEfNS_4arch4Sm80ELb1ELb0ELb0ELb0ELb1ELb0ELb1ELb1EEENS1_21CollectiveEpilogueFwdINS6_IJS8_SA_S9_EEENS6_IJNS7_ILi1EEESI_SI_EEESC_SE_Li256ELb0ELb1ELb1ELb0EEENS1_30DynamicPersistentTileSchedulerILi256ELi256ELb1ELb1ELb0EEEEEEEEEvNT_6ParamsE --------------------------
	.section	.nv.constant0._ZN7cutlass13device_kernelIN5flash19enable_sm80_to_sm89INS1_16FlashAttnFwdSm80INS1_25CollectiveMainloopFwdSm80ILi8ELi1ELb1EN4cute5tupleIJNS5_1CILi128EEENS7_ILi64EEENS7_ILi256EEEEEELi256ENS_6half_tEfNS_4arch4Sm80ELb1ELb0ELb0ELb0ELb1ELb0ELb1ELb1EEENS1_21CollectiveEpilogueFwdINS6_IJS8_SA_S9_EEENS6_IJNS7_ILi1EEESI_SI_EEESC_SE_Li256ELb0ELb1ELb1ELb0EEENS1_30DynamicPersistentTileSchedulerILi256ELi256ELb1ELb1ELb0EEEEEEEEEvNT_6ParamsE,"a",@progbits
	.sectionflags	@""
	.align	4
.nv.constant0._ZN7cutlass13device_kernelIN5flash19enable_sm80_to_sm89INS1_16FlashAttnFwdSm80INS1_25CollectiveMainloopFwdSm80ILi8ELi1ELb1EN4cute5tupleIJNS5_1CILi128EEENS7_ILi64EEENS7_ILi256EEEEEELi256ENS_6half_tEfNS_4arch4Sm80ELb1ELb0ELb0ELb0ELb1ELb0ELb1ELb1EEENS1_21CollectiveEpilogueFwdINS6_IJS8_SA_S9_EEENS6_IJNS7_ILi1EEESI_SI_EEESC_SE_Li256ELb0ELb1ELb1ELb0EEENS1_30DynamicPersistentTileSchedulerILi256ELi256ELb1ELb1ELb0EEEEEEEEEvNT_6ParamsE:
	.zero		1592


//--------------------- .nv.constant0._ZN7cutlass13device_kernelIN5flash19enable_sm80_to_sm89INS1_16FlashAttnFwdSm80INS1_25CollectiveMainloopFwdSm80ILi8ELi1ELb1EN4cute5tupleIJNS5_1CILi128EEENS7_ILi48EEENS7_ILi256EEEEEELi256ENS_6half_tEfNS_4arch4Sm80ELb1ELb0ELb0ELb1ELb1ELb0ELb1ELb1EEENS1_21CollectiveEpilogueFwdINS6_IJS8_SA_S9_EEENS6_IJNS7_ILi1EEESI_SI_EEESC_SE_Li256ELb1ELb1ELb1ELb0EEENS1_36VarlenDynamicPersistentTileSchedulerILi128ELi48ELi256ELi256ELb1ELb1ELb0ELb1ELb1ELb1EEEEEEEEEvNT_6ParamsE --------------------------
	.section	.nv.constant0._ZN7cutlass13device_kernelIN5flash19enable_sm80_to_sm89INS1_16FlashAttnFwdSm80INS1_25CollectiveMainloopFwdSm80ILi8ELi1ELb1EN4cute5tupleIJNS5_1CILi128EEENS7_ILi48EEENS7_ILi256EEEEEELi256ENS_6half_tEfNS_4arch4Sm80ELb1ELb0ELb0ELb1ELb1ELb0ELb1ELb1EEENS1_21CollectiveEpilogueFwdINS6_IJS8_SA_S9_EEENS6_IJNS7_ILi1EEESI_SI_EEESC_SE_Li256ELb1ELb1ELb1ELb0EEENS1_36VarlenDynamicPersistentTileSchedulerILi128ELi48ELi256ELi256ELb1ELb1ELb0ELb1ELb1ELb1EEEEEEEEEvNT_6ParamsE,"a",@progbits
	.sectionflags	@""
	.align	4
.nv.constant0._ZN7cutlass13device_kernelIN5flash19enable_sm80_to_sm89INS1_16FlashAttnFwdSm80INS1_25CollectiveMainloopFwdSm80ILi8ELi1ELb1EN4cute5tupleIJNS5_1CILi128EEENS7_ILi48EEENS7_ILi256EEEEEELi256ENS_6half_tEfNS_4arch4Sm80ELb1ELb0ELb0ELb1ELb1ELb0ELb1ELb1EEENS1_21CollectiveEpilogueFwdINS6_IJS8_SA_S9_EEENS6_IJNS7_ILi1EEESI_SI_EEESC_SE_Li256ELb1ELb1ELb1ELb0EEENS1_36VarlenDynamicPersistentTileSchedulerILi128ELi48ELi256ELi256ELb1ELb1ELb0ELb1ELb1ELb1EEEEEEEEEvNT_6ParamsE:
	.zero		1608


//--------------------- .nv.constant0._ZN7cutlass13device_kernelIN5flash19enable_sm80_to_sm89INS1_16FlashAttnFwdSm80INS1_25CollectiveMainloopFwdSm80ILi8ELi1ELb0EN4cute5tupleIJNS5_1CILi128EEENS7_ILi32EEENS7_ILi256EEEEEELi256ENS_6half_tEfNS_4arch4Sm80ELb1ELb0ELb0ELb1ELb1ELb1ELb1ELb1EEENS1_21CollectiveEpilogueFwdINS6_IJS8_SA_S9_EEENS6_IJNS7_ILi1EEESI_SI_EEESC_SE_Li256ELb1ELb1ELb1ELb0EEENS1_36VarlenDynamicPersistentTileSchedulerILi128ELi32ELi256ELi256ELb1ELb1ELb0ELb1ELb1ELb1EEEEEEEEEvNT_6ParamsE --------------------------
	.section	.nv.constant0._ZN7cutlass13device_kernelIN5flash19enable_sm80_to_sm89INS1_16FlashAttnFwdSm80INS1_25CollectiveMainloopFwdSm80ILi8ELi1ELb0EN4cute5tupleIJNS5_1CILi128EEENS7_ILi32EEENS7_ILi256EEEEEELi256ENS_6half_tEfNS_4arch4Sm80ELb1ELb0ELb0ELb1ELb1ELb1ELb1ELb1EEENS1_21CollectiveEpilogueFwdINS6_IJS8_SA_S9_EEENS6_IJNS7_ILi1EEESI_SI_EEESC_SE_Li256ELb1ELb1ELb1ELb0EEENS1_36VarlenDynamicPersistentTileSchedulerILi128ELi32ELi256ELi256ELb1ELb1ELb0ELb1ELb1ELb1EEEEEEEEEvNT_6ParamsE,"a",@progbits
	.sectionflags	@""
	.align	4
.nv.constant0._ZN7cutlass13device_kernelIN5flash19enable_sm80_to_sm89INS1_16FlashAttnFwdSm80INS1_25CollectiveMainloopFwdSm80ILi8ELi1ELb0EN4cute5tupleIJNS5_1CILi128EEENS7_ILi32EEENS7_ILi256EEEEEELi256ENS_6half_tEfNS_4arch4Sm80ELb1ELb0ELb0ELb1ELb1ELb1ELb1ELb1EEENS1_21CollectiveEpilogueFwdINS6_IJS8_SA_S9_EEENS6_IJNS7_ILi1EEESI_SI_EEESC_SE_Li256ELb1ELb1ELb1ELb0EEENS1_36VarlenDynamicPersistentTileSchedulerILi128ELi32ELi256ELi256ELb1ELb1ELb0ELb1ELb1ELb1EEEEEEEEEvNT_6ParamsE:
	.zero		1608


//--------------------- .nv.constant0._ZN7cutlass13device_kernelIN5flash19enable_sm80_to_sm89INS1_16FlashAttnFwdSm80INS1_25CollectiveMainloopFwdSm80ILi8ELi1ELb0EN4cute5tupleIJNS5_1CILi128EEENS7_ILi96EEENS7_ILi256EEEEEELi256ENS_6half_tEfNS_4arch4Sm80ELb0ELb0ELb0ELb0ELb1ELb0ELb1ELb1EEENS1_21CollectiveEpilogueFwdINS6_IJS8_SA_S9_EEENS6_IJNS7_ILi1EEESI_SI_EEESC_SE_Li256ELb0ELb1ELb1ELb0EEENS1_19SingleTileSchedulerILb0ELb1ELb1ELi128EEEEEEEEEvNT_6ParamsE --------------------------
	.section	.nv.constant0._ZN7cutlass13device_kernelIN5flash19enable_sm80_to_sm89INS1_16FlashAttnFwdSm80INS1_25CollectiveMainloopFwdSm80ILi8ELi1ELb0EN4cute5tupleIJNS5_1CILi128EEENS7_ILi96EEENS7_ILi256EEEEEELi256ENS_6half_tEfNS_4arch4Sm80ELb0ELb0ELb0ELb0ELb1ELb0ELb1ELb1EEENS1_21CollectiveEpilogueFwdINS6_IJS8_SA_S9_EEENS6_IJNS7_ILi1EEESI_SI_EEESC_SE_Li256ELb0ELb1ELb1ELb0EEENS1_19SingleTileSchedulerILb0ELb1ELb1ELi128EEEEEEEEEvNT_6ParamsE,"a",@progbits
	.sectionflags	@""
	.align	4
.nv.constant0._ZN7cutlass13device_kernelIN5flash19enable_sm80_to_sm89INS1_16FlashAttnFwdSm80INS1_25CollectiveMainloopFwdSm80ILi8ELi1ELb0EN4cute5tupleIJNS5_1CILi128EEENS7_ILi96EEENS7_ILi256EEEEEELi256ENS_6half_tEfNS_4arch4Sm80ELb0ELb0ELb0ELb0ELb1ELb0ELb1ELb1EEENS1_21CollectiveEpilogueFwdINS6_IJS8_SA_S9_EEENS6_IJNS7_ILi1EEESI_SI_EEESC_SE_Li256ELb0ELb1ELb1ELb0EEENS1_19SingleTileSchedulerILb0ELb1ELb1ELi128EEEEEEEEEvNT_6ParamsE:
	.zero		1576


//--------------------- .nv.constant0._ZN7cutlass13device_kernelIN5flash19enable_sm80_to_sm89INS1_16FlashAttnFwdSm80INS1_25CollectiveMainloopFwdSm80ILi8ELi1ELb0EN4cute5tupleIJNS5_1CILi128EEENS7_ILi64EEENS7_ILi256EEEEEELi256ENS_6half_tEfNS_4arch4Sm80ELb0ELb0ELb0ELb1ELb1ELb0ELb1ELb1EEENS1_21CollectiveEpilogueFwdINS6_IJS8_SA_S9_EEENS6_IJNS7_ILi1EEESI_SI_EEESC_SE_Li256ELb1ELb1ELb1ELb0EEENS1_36VarlenDynamicPersistentTileSchedulerILi128ELi64ELi256ELi256ELb1ELb1ELb0ELb0ELb1ELb1EEEEEEEEEvNT_6ParamsE --------------------------
	.section	.nv.constant0._ZN7cutlass13device_kernelIN5flash19enable_sm80_to_sm89INS1_16FlashAttnFwdSm80INS1_25CollectiveMainloopFwdSm80ILi8ELi1ELb0EN4cute5tupleIJNS5_1CILi128EEENS7_ILi64EEENS7_ILi256EEEEEELi256ENS_6half_tEfNS_4arch4Sm80ELb0ELb0ELb0ELb1ELb1ELb0ELb1ELb1EEENS1_21CollectiveEpilogueFwdINS6_IJS8_SA_S9_EEENS6_IJNS7_ILi1EEESI_SI_EEESC_SE_Li256ELb1ELb1ELb1ELb0EEENS1_36VarlenDynamicPersistentTileSchedulerILi128ELi64ELi256ELi256ELb1ELb1ELb0ELb0ELb1ELb1EEEEEEEEEvNT_6ParamsE,"a",@progbits
	.sectionflags	@""
	.align	4
.nv.constant0._ZN7cutlass13device_kernelIN5flash19enable_sm80_to_sm89INS1_16FlashAttnFwdSm80INS1_25CollectiveMainloopFwdSm80ILi8ELi1ELb0EN4cute5tupleIJNS5_1CILi128EEENS7_ILi64EEENS7_ILi256EEEEEELi256ENS_6half_tEfNS_4arch4Sm80ELb0ELb0ELb0ELb1ELb1ELb0ELb1ELb1EEENS1_21CollectiveEpilogueFwdINS6_IJS8_SA_S9_EEENS6_IJNS7_ILi1EEESI_SI_EEESC_SE_Li256ELb1ELb1ELb1ELb0EEENS1_36VarlenDynamicPersistentTileSchedulerILi128ELi64ELi256ELi256ELb1ELb1ELb0ELb0ELb1ELb1EEEEEEEEEvNT_6ParamsE:
	.zero		1608


//--------------------- .nv.constant0._ZN7cutlass13device_kernelIN5flash19enable_sm80_to_sm89INS1_16FlashAttnFwdSm80INS1_25CollectiveMainloopFwdSm80ILi8ELi1ELb0EN4cute5tupleIJNS5_1CILi128EEENS7_ILi48EEENS7_ILi256EEEEEELi256ENS_6half_tEfNS_4arch4Sm80ELb0ELb0ELb0ELb1ELb1ELb1ELb1ELb1EEENS1_21CollectiveEpilogueFwdINS6_IJS8_SA_S9_EEENS6_IJNS7_ILi1EEESI_SI_EEESC_SE_Li256ELb1ELb1ELb1ELb0EEENS1_36VarlenDynamicPersistentTileSchedulerILi128ELi48ELi256ELi256ELb1ELb1ELb0ELb0ELb1ELb1EEEEEEEEEvNT_6ParamsE --------------------------
	.section	.nv.constant0._ZN7cutlass13device_kernelIN5flash19enable_sm80_to_sm89INS1_16FlashAttnFwdSm80INS1_25CollectiveMainloopFwdSm80ILi8ELi1ELb0EN4cute5tupleIJNS5_1CILi128EEENS7_ILi48EEENS7_ILi256EEEEEELi256ENS_6half_tEfNS_4arch4Sm80ELb0ELb0ELb0ELb1ELb1ELb1ELb1ELb1EEENS1_21CollectiveEpilogueFwdINS6_IJS8_SA_S9_EEENS6_IJNS7_ILi1EEESI_SI_EEESC_SE_Li256ELb1ELb1ELb1ELb0EEENS1_36VarlenDynamicPersistentTileSchedulerILi128ELi48ELi256ELi256ELb1ELb1ELb0ELb0ELb1ELb1EEEEEEEEEvNT_6ParamsE,"a",@progbits
	.sectionflags	@""
	.align	4
.nv.constant0._ZN7cutlass13device_kernelIN5flash19enable_sm80_to_sm89INS1_16FlashAttnFwdSm80INS1_25CollectiveMainloopFwdSm80ILi8ELi1ELb0EN4cute5tupleIJNS5_1CILi128EEENS7_ILi48EEENS7_ILi256EEEEEELi256ENS_6half_tEfNS_4arch4Sm80ELb0ELb0ELb0ELb1ELb1ELb1ELb1ELb1EEENS1_21CollectiveEpilogueFwdINS6_IJS8_SA_S9_EEENS6_IJNS7_ILi1EEESI_SI_EEESC_SE_Li256ELb1ELb1ELb1ELb0EEENS1_36VarlenDynamicPersistentTileSchedulerILi128ELi48ELi256ELi256ELb1ELb1ELb0ELb0ELb1ELb1EEEEEEEEEvNT_6ParamsE:
	.zero		1608


//--------------------- .nv.constant0._ZN7cutlass13device_kernelIN5flash19enable_sm80_to_sm89INS1_16FlashAttnFwdSm80INS1_25CollectiveMainloopFwdSm80ILi8ELi1ELb0EN4cute5tupleIJNS5_1CILi128EEENS7_ILi64EEENS7_ILi256EEEEEELi256ENS_6half_tEfNS_4arch4Sm80ELb0ELb1ELb0ELb0ELb1ELb0ELb1ELb1EEENS1_21CollectiveEpilogueFwdINS6_IJS8_SA_S9_EEENS6_IJNS7_ILi1EEESI_SI_EEESC_SE_Li256ELb0ELb1ELb1ELb0EEENS1_19SingleTileSchedulerILb0ELb1ELb1ELi128EEEEEEEEEvNT_6ParamsE --------------------------
	.section	.nv.constant0._ZN7cutlass13device_kernelIN5flash19enable_sm80_to_sm89INS1_16FlashAttnFwdSm80INS1_25CollectiveMainloopFwdSm80ILi8ELi1ELb0EN4cute5tupleIJNS5_1CILi128EEENS7_ILi64EEENS7_ILi256EEEEEELi256ENS_6half_tEfNS_4arch4Sm80ELb0ELb1ELb0ELb0ELb1ELb0ELb1ELb1EEENS1_21CollectiveEpilogueFwdINS6_IJS8_SA_S9_EEENS6_IJNS7_ILi1EEESI_SI_EEESC_SE_Li256ELb0ELb1ELb1ELb0EEENS1_19SingleTileSchedulerILb0ELb1ELb1ELi128EEEEEEEEEvNT_6ParamsE,"a",@progbits
	.sectionflags	@""
	.align	4
.nv.constant0._ZN7cutlass13device_kernelIN5flash19enable_sm80_to_sm89INS1_16FlashAttnFwdSm80INS1_25CollectiveMainloopFwdSm80ILi8ELi1ELb0EN4cute5tupleIJNS5_1CILi128EEENS7_ILi64EEENS7_ILi256EEEEEELi256ENS_6half_tEfNS_4arch4Sm80ELb0ELb1ELb0ELb0ELb1ELb0ELb1ELb1EEENS1_21CollectiveEpilogueFwdINS6_IJS8_SA_S9_EEENS6_IJNS7_ILi1EEESI_SI_EEESC_SE_Li256ELb0ELb1ELb1ELb0EEENS1_19SingleTileSchedulerILb0ELb1ELb1ELi128EEEEEEEEEvNT_6ParamsE:
	.zero		1576


//--------------------- .nv.constant0._ZN7cutlass13device_kernelIN5flash19enable_sm80_to_sm89INS1_16FlashAttnFwdSm80INS1_25CollectiveMainloopFwdSm80ILi8ELi1ELb0EN4cute5tupleIJNS5_1CILi128EEENS7_ILi64EEENS7_ILi256EEEEEELi256ENS_6half_tEfNS_4arch4Sm80ELb0ELb1ELb0ELb1ELb1ELb0ELb1ELb1EEENS1_21CollectiveEpilogueFwdINS6_IJS8_SA_S9_EEENS6_IJNS7_ILi1EEESI_SI_EEESC_SE_Li256ELb1ELb1ELb1ELb0EEENS1_36VarlenDynamicPersistentTileSchedulerILi128ELi64ELi256ELi256ELb1ELb1ELb0ELb1ELb0ELb1EEEEEEEEEvNT_6ParamsE --------------------------
	.section	.nv.constant0._ZN7cutlass13device_kernelIN5flash19enable_sm80_to_sm89INS1_16FlashAttnFwdSm80INS1_25CollectiveMainloopFwdSm80ILi8ELi1ELb0EN4cute5tupleIJNS5_1CILi128EEENS7_ILi64EEENS7_ILi256EEEEEELi256ENS_6half_tEfNS_4arch4Sm80ELb0ELb1ELb0ELb1ELb1ELb0ELb1ELb1EEENS1_21CollectiveEpilogueFwdINS6_IJS8_SA_S9_EEENS6_IJNS7_ILi1EEESI_SI_EEESC_SE_Li256ELb1ELb1ELb1ELb0EEENS1_36VarlenDynamicPersistentTileSchedulerILi128ELi64ELi256ELi256ELb1ELb1ELb0ELb1ELb0ELb1EEEEEEEEEvNT_6ParamsE,"a",@progbits
	.sectionflags	@""
	.align	4
.nv.constant0._ZN7cutlass13device_kernelIN5flash19enable_sm80_to_sm89INS1_16FlashAttnFwdSm80INS1_25CollectiveMainloopFwdSm80ILi8ELi1ELb0EN4cute5tupleIJNS5_1CILi128EEENS7_ILi64EEENS7_ILi256EEEEEELi256ENS_6half_tEfNS_4arch4Sm80ELb0ELb1ELb0ELb1ELb1ELb0ELb1ELb1EEENS1_21CollectiveEpilogueFwdINS6_IJS8_SA_S9_EEENS6_IJNS7_ILi1EEESI_SI_EEESC_SE_Li256ELb1ELb1ELb1ELb0EEENS1_36VarlenDynamicPersistentTileSchedulerILi128ELi64ELi256ELi256ELb1ELb1ELb0ELb1ELb0ELb1EEEEEEEEEvNT_6ParamsE:
	.zero		1608


//--------------------- .nv.constant0._ZN7cutlass13device_kernelIN5flash19enable_sm80_to_sm89INS1_16FlashAttnFwdSm80INS1_25CollectiveMainloopFwdSm80ILi8ELi1ELb0EN4cute5tupleIJNS5_1CILi128EEENS7_ILi48EEENS7_ILi256EEEEEELi256ENS_6half_tEfNS_4arch4Sm80ELb0ELb1ELb0ELb1ELb1ELb1ELb1ELb1EEENS1_21CollectiveEpilogueFwdINS6_IJS8_SA_S9_EEENS6_IJNS7_ILi1EEESI_SI_EEESC_SE_Li256ELb1ELb1ELb1ELb0EEENS1_36VarlenDynamicPersistentTileSchedulerILi128ELi48ELi256ELi256ELb1ELb1ELb0ELb1ELb0ELb1EEEEEEEEEvNT_6ParamsE --------------------------
	.section	.nv.constant0._ZN7cutlass13device_kernelIN5flash19enable_sm80_to_sm89INS1_16FlashAttnFwdSm80INS1_25CollectiveMainloopFwdSm80ILi8ELi1ELb0EN4cute5tupleIJNS5_1CILi128EEENS7_ILi48EEENS7_ILi256EEEEEELi256ENS_6half_tEfNS_4arch4Sm80ELb0ELb1ELb0ELb1ELb1ELb1ELb1ELb1EEENS1_21CollectiveEpilogueFwdINS6_IJS8_SA_S9_EEENS6_IJNS7_ILi1EEESI_SI_EEESC_SE_Li256ELb1ELb1ELb1ELb0EEENS1_36VarlenDynamicPersistentTileSchedulerILi128ELi48ELi256ELi256ELb1ELb1ELb0ELb1ELb0ELb1EEEEEEEEEvNT_6ParamsE,"a",@progbits
	.sectionflags	@""
	.align	4
.nv.constant0._ZN7cutlass13device_kernelIN5flash19enable_sm80_to_sm89INS1_16FlashAttnFwdSm80INS1_25CollectiveMainloopFwdSm80ILi8ELi1ELb0EN4cute5tupleIJNS5_1CILi128EEENS7_ILi48EEENS7_ILi256EEEEEELi256ENS_6half_tEfNS_4arch4Sm80ELb0ELb1ELb0ELb1ELb1ELb1ELb1ELb1EEENS1_21CollectiveEpilogueFwdINS6_IJS8_SA_S9_EEENS6_IJNS7_ILi1EEESI_SI_EEESC_SE_Li256ELb1ELb1ELb1ELb0EEENS1_36VarlenDynamicPersistentTileSchedulerILi128ELi48ELi256ELi256ELb1ELb1ELb0ELb1ELb0ELb1EEEEEEEEEvNT_6ParamsE:
	.zero		1608


//--------------------- .nv.constant0._ZN7cutlass13device_kernelIN5flash19enable_sm80_to_sm89INS1_16FlashAttnFwdSm80INS1_25CollectiveMainloopFwdSm80ILi8ELi1ELb0EN4cute5tupleIJNS5_1CILi128EEENS7_ILi96EEENS7_ILi256EEEEEELi256ENS_6half_tEfNS_4arch4Sm80ELb1ELb0ELb0ELb0ELb1ELb0ELb1ELb1EEENS1_21CollectiveEpilogueFwdINS6_IJS8_SA_S9_EEENS6_IJNS7_ILi1EEESI_SI_EEESC_SE_Li256ELb0ELb1ELb1ELb0EEENS1_30DynamicPersistentTileSchedulerILi256ELi256ELb1ELb1ELb0EEEEEEEEEvNT_6ParamsE --------------------------
	.section	.nv.constant0._ZN7cutlass13device_kernelIN5flash19enable_sm80_to_sm89INS1_16FlashAttnFwdSm80INS1_25CollectiveMainloopFwdSm80ILi8ELi1ELb0EN4cute5tupleIJNS5_1CILi128EEENS7_ILi96EEENS7_ILi256EEEEEELi256ENS_6half_tEfNS_4arch4Sm80ELb1ELb0ELb0ELb0ELb1ELb0ELb1ELb1EEENS1_21CollectiveEpilogueFwdINS6_IJS8_SA_S9_EEENS6_IJNS7_ILi1EEESI_SI_EEESC_SE_Li256ELb0ELb1ELb1ELb0EEENS1_30DynamicPersistentTileSchedulerILi256ELi256ELb1ELb1ELb0EEEEEEEEEvNT_6ParamsE,"a",@progbits
	.sectionflags	@""
	.align	4
.nv.constant0._ZN7cutlass13device_kernelIN5flash19enable_sm80_to_sm89INS1_16FlashAttnFwdSm80INS1_25CollectiveMainloopFwdSm80ILi8ELi1ELb0EN4cute5tupleIJNS5_1CILi128EEENS7_ILi96EEENS7_ILi256EEEEEELi256ENS_6half_tEfNS_4arch4Sm80ELb1ELb0ELb0ELb0ELb1ELb0ELb1ELb1EEENS1_21CollectiveEpilogueFwdINS6_IJS8_SA_S9_EEENS6_IJNS7_ILi1EEESI_SI_EEESC_SE_Li256ELb0ELb1ELb1ELb0EEENS1_30DynamicPersistentTileSchedulerILi256ELi256ELb1ELb1ELb0EEEEEEEEEvNT_6ParamsE:
	.zero		1592


//--------------------- .nv.constant0._ZN7cutlass13device_kernelIN5flash19enable_sm80_to_sm89INS1_16FlashAttnFwdSm80INS1_25CollectiveMainloopFwdSm80ILi8ELi1ELb0EN4cute5tupleIJNS5_1CILi128EEENS7_ILi64EEENS7_ILi256EEEEEELi256ENS_6half_tEfNS_4arch4Sm80ELb1ELb0ELb0ELb1ELb1ELb0ELb1ELb1EEENS1_21CollectiveEpilogueFwdINS6_IJS8_SA_S9_EEENS6_IJNS7_ILi1EEESI_SI_EEESC_SE_Li256ELb1ELb1ELb1ELb0EEENS1_36VarlenDynamicPersistentTileSchedulerILi128ELi64ELi256ELi256ELb1ELb1ELb0ELb1ELb1ELb1EEEEEEEEEvNT_6ParamsE --------------------------
	.section	.nv.constant0._ZN7cutlass13device_kernelIN5flash19enable_sm80_to_sm89INS1_16FlashAttnFwdSm80INS1_25CollectiveMainloopFwdSm80ILi8ELi1ELb0EN4cute5tupleIJNS5_1CILi128EEENS7_ILi64EEENS7_ILi256EEEEEELi256ENS_6half_tEfNS_4arch4Sm80ELb1ELb0ELb0ELb1ELb1ELb0ELb1ELb1EEENS1_21CollectiveEpilogueFwdINS6_IJS8_SA_S9_EEENS6_IJNS7_ILi1EEESI_SI_EEESC_SE_Li256ELb1ELb1ELb1ELb0EEENS1_36VarlenDynamicPersistentTileSchedulerILi128ELi64ELi256ELi256ELb1ELb1ELb0ELb1ELb1ELb1EEEEEEEEEvNT_6ParamsE,"a",@progbits
	.sectionflags	@""
	.align	4
.nv.constant0._ZN7cutlass13device_kernelIN5flash19enable_sm80_to_sm89INS1_16FlashAttnFwdSm80INS1_25CollectiveMainloopFwdSm80ILi8ELi1ELb0EN4cute5tupleIJNS5_1CILi128EEENS7_ILi64EEENS7_ILi256EEEEEELi256ENS_6half_tEfNS_4arch4Sm80ELb1ELb0ELb0ELb1ELb1ELb0ELb1ELb1EEENS1_21CollectiveEpilogueFwdINS6_IJS8_SA_S9_EEENS6_IJNS7_ILi1EEESI_SI_EEESC_SE_Li256ELb1ELb1ELb1ELb0EEENS1_36VarlenDynamicPersistentTileSchedulerILi128ELi64ELi256ELi256ELb1ELb1ELb0ELb1ELb1ELb1EEEEEEEEEvNT_6ParamsE:
	.zero		1608


//--------------------- .nv.constant0._ZN7cutlass13device_kernelIN5flash19enable_sm80_to_sm89INS1_16FlashAttnFwdSm80INS1_25CollectiveMainloopFwdSm80ILi8ELi1ELb0EN4cute5tupleIJNS5_1CILi128EEENS7_ILi48EEENS7_ILi256EEEEEELi256ENS_6half_tEfNS_4arch4Sm80ELb1ELb0ELb0ELb1ELb1ELb1ELb1ELb1EEENS1_21CollectiveEpilogueFwdINS6_IJS8_SA_S9_EEENS6_IJNS7_ILi1EEESI_SI_EEESC_SE_Li256ELb1ELb1ELb1ELb0EEENS1_36VarlenDynamicPersistentTileSchedulerILi128ELi48ELi256ELi256ELb1ELb1ELb0ELb1ELb1ELb1EEEEEEEEEvNT_6ParamsE --------------------------
	.section	.nv.constant0._ZN7cutlass13device_kernelIN5flash19enable_sm80_to_sm89INS1_16FlashAttnFwdSm80INS1_25CollectiveMainloopFwdSm80ILi8ELi1ELb0EN4cute5tupleIJNS5_1CILi128EEENS7_ILi48EEENS7_ILi256EEEEEELi256ENS_6half_tEfNS_4arch4Sm80ELb1ELb0ELb0ELb1ELb1ELb1ELb1ELb1EEENS1_21CollectiveEpilogueFwdINS6_IJS8_SA_S9_EEENS6_IJNS7_ILi1EEESI_SI_EEESC_SE_Li256ELb1ELb1ELb1ELb0EEENS1_36VarlenDynamicPersistentTileSchedulerILi128ELi48ELi256ELi256ELb1ELb1ELb0ELb1ELb1ELb1EEEEEEEEEvNT_6ParamsE,"a",@progbits
	.sectionflags	@""
	.align	4
.nv.constant0._ZN7cutlass13device_kernelIN5flash19enable_sm80_to_sm89INS1_16FlashAttnFwdSm80INS1_25CollectiveMainloopFwdSm80ILi8ELi1ELb0EN4cute5tupleIJNS5_1CILi128EEENS7_ILi48EEENS7_ILi256EEEEEELi256ENS_6half_tEfNS_4arch4Sm80ELb1ELb0ELb0ELb1ELb1ELb1ELb1ELb1EEENS1_21CollectiveEpilogueFwdINS6_IJS8_SA_S9_EEENS6_IJNS7_ILi1EEESI_SI_EEESC_SE_Li256ELb1ELb1ELb1ELb0EEENS1_36VarlenDynamicPersistentTileSchedulerILi128ELi48ELi256ELi256ELb1ELb1ELb0ELb1ELb1ELb1EEEEEEEEEvNT_6ParamsE:
	.zero		1608


//--------------------- SYMBOLS --------------------------

	.type		.nv.reservedSmem.offset0,@object
	.size		.nv.reservedSmem.offset0,0x4
